//
// Generated by NVIDIA NVVM Compiler
//
// Compiler Build ID: CL-36424714
// Cuda compilation tools, release 13.0, V13.0.88
// Based on NVVM 20.0.0
//

.version 9.0
.target sm_100
.address_size 64

	// .globl	_Z10d_printMatP6matrix
.extern .func  (.param .b32 func_retval0) vprintf
(
	.param .b64 vprintf_param_0,
	.param .b64 vprintf_param_1
)
;
.global .align 1 .b8 $str[20] = {68, 105, 109, 32, 120, 32, 37, 100, 44, 32, 68, 105, 109, 32, 121, 32, 37, 100, 10};
.global .align 1 .b8 $str$1[5] = {37, 108, 102, 32};
.global .align 1 .b8 $str$2[2] = {10};
.global .align 1 .b8 $str$3[16] = {100, 111, 101, 115, 32, 110, 111, 116, 32, 109, 97, 116, 99, 104, 33};

.visible .entry _Z10d_printMatP6matrix(
	.param .u64 .ptr .align 1 _Z10d_printMatP6matrix_param_0
)
{
	.local .align 8 .b8 	__local_depot0[8];
	.reg .b64 	%SP;
	.reg .b64 	%SPL;
	.reg .pred 	%p<17>;
	.reg .b32 	%r<178>;
	.reg .b64 	%rd<187>;
	.reg .b64 	%fd<32>;

	mov.u64 	%SPL, __local_depot0;
	cvta.local.u64 	%SP, %SPL;
	ld.param.u64 	%rd6, [_Z10d_printMatP6matrix_param_0];
	cvta.to.global.u64 	%rd1, %rd6;
	add.u64 	%rd7, %SP, 0;
	add.u64 	%rd2, %SPL, 0;
	ld.global.v2.u32 	{%r1, %r2}, [%rd1];
	st.local.v2.u32 	[%rd2], {%r2, %r1};
	mov.u64 	%rd8, $str;
	cvta.global.u64 	%rd9, %rd8;
	{ // callseq 0, 0
	.param .b64 param0;
	st.param.b64 	[param0], %rd9;
	.param .b64 param1;
	st.param.b64 	[param1], %rd7;
	.param .b32 retval0;
	call.uni (retval0), 
	vprintf, 
	(
	param0, 
	param1
	);
	ld.param.b32 	%r23, [retval0];
	} // callseq 0
	setp.lt.s32 	%p1, %r1, 1;
	@%p1 bra 	$L__BB0_23;
	setp.lt.s32 	%p2, %r2, 1;
	@%p2 bra 	$L__BB0_17;
	and.b32  	%r3, %r2, 15;
	and.b32  	%r4, %r2, 7;
	and.b32  	%r5, %r2, 3;
	and.b32  	%r38, %r2, 2147483632;
	neg.s32 	%r6, %r38;
	mov.b32 	%r171, 0;
	mov.u64 	%rd182, $str$2;
	mov.u64 	%rd163, $str$1;
$L__BB0_3:
	setp.lt.u32 	%p7, %r2, 16;
	mov.b32 	%r174, 0;
	@%p7 bra 	$L__BB0_6;
	mov.b64 	%rd186, 0;
	mov.u32 	%r172, %r6;
$L__BB0_5:
	.pragma "nounroll";
	and.b32  	%r174, %r2, 2147483632;
	cvt.u32.u64 	%r40, %rd186;
	ld.global.u64 	%rd15, [%rd1+8];
	ld.global.u32 	%r41, [%rd1+4];
	mad.lo.s32 	%r42, %r41, %r171, %r40;
	mul.wide.s32 	%rd16, %r42, 8;
	add.s64 	%rd17, %rd15, %rd16;
	ld.f64 	%fd1, [%rd17];
	st.local.f64 	[%rd2], %fd1;
	mov.u64 	%rd18, $str$1;
	cvta.global.u64 	%rd19, %rd18;
	add.u64 	%rd20, %SP, 0;
	{ // callseq 6, 0
	.param .b64 param0;
	st.param.b64 	[param0], %rd19;
	.param .b64 param1;
	st.param.b64 	[param1], %rd20;
	.param .b32 retval0;
	call.uni (retval0), 
	vprintf, 
	(
	param0, 
	param1
	);
	ld.param.b32 	%r43, [retval0];
	} // callseq 6
	ld.global.u64 	%rd21, [%rd1+8];
	ld.global.u32 	%r45, [%rd1+4];
	mul.lo.s32 	%r46, %r45, %r171;
	cvt.s64.s32 	%rd22, %r46;
	add.s64 	%rd23, %rd186, %rd22;
	shl.b64 	%rd24, %rd23, 3;
	add.s64 	%rd25, %rd21, %rd24;
	ld.f64 	%fd2, [%rd25+8];
	st.local.f64 	[%rd2], %fd2;
	{ // callseq 7, 0
	.param .b64 param0;
	st.param.b64 	[param0], %rd19;
	.param .b64 param1;
	st.param.b64 	[param1], %rd20;
	.param .b32 retval0;
	call.uni (retval0), 
	vprintf, 
	(
	param0, 
	param1
	);
	ld.param.b32 	%r47, [retval0];
	} // callseq 7
	ld.global.u64 	%rd26, [%rd1+8];
	ld.global.u32 	%r49, [%rd1+4];
	mul.lo.s32 	%r50, %r49, %r171;
	cvt.s64.s32 	%rd27, %r50;
	add.s64 	%rd28, %rd186, %rd27;
	shl.b64 	%rd29, %rd28, 3;
	add.s64 	%rd30, %rd26, %rd29;
	ld.f64 	%fd3, [%rd30+16];
	st.local.f64 	[%rd2], %fd3;
	{ // callseq 8, 0
	.param .b64 param0;
	st.param.b64 	[param0], %rd19;
	.param .b64 param1;
	st.param.b64 	[param1], %rd20;
	.param .b32 retval0;
	call.uni (retval0), 
	vprintf, 
	(
	param0, 
	param1
	);
	ld.param.b32 	%r51, [retval0];
	} // callseq 8
	ld.global.u64 	%rd31, [%rd1+8];
	ld.global.u32 	%r53, [%rd1+4];
	mul.lo.s32 	%r54, %r53, %r171;
	cvt.s64.s32 	%rd32, %r54;
	add.s64 	%rd33, %rd186, %rd32;
	shl.b64 	%rd34, %rd33, 3;
	add.s64 	%rd35, %rd31, %rd34;
	ld.f64 	%fd4, [%rd35+24];
	st.local.f64 	[%rd2], %fd4;
	{ // callseq 9, 0
	.param .b64 param0;
	st.param.b64 	[param0], %rd19;
	.param .b64 param1;
	st.param.b64 	[param1], %rd20;
	.param .b32 retval0;
	call.uni (retval0), 
	vprintf, 
	(
	param0, 
	param1
	);
	ld.param.b32 	%r55, [retval0];
	} // callseq 9
	ld.global.u64 	%rd36, [%rd1+8];
	ld.global.u32 	%r57, [%rd1+4];
	mul.lo.s32 	%r58, %r57, %r171;
	cvt.s64.s32 	%rd37, %r58;
	add.s64 	%rd38, %rd186, %rd37;
	shl.b64 	%rd39, %rd38, 3;
	add.s64 	%rd40, %rd36, %rd39;
	ld.f64 	%fd5, [%rd40+32];
	st.local.f64 	[%rd2], %fd5;
	{ // callseq 10, 0
	.param .b64 param0;
	st.param.b64 	[param0], %rd19;
	.param .b64 param1;
	st.param.b64 	[param1], %rd20;
	.param .b32 retval0;
	call.uni (retval0), 
	vprintf, 
	(
	param0, 
	param1
	);
	ld.param.b32 	%r59, [retval0];
	} // callseq 10
	ld.global.u64 	%rd41, [%rd1+8];
	ld.global.u32 	%r61, [%rd1+4];
	mul.lo.s32 	%r62, %r61, %r171;
	cvt.s64.s32 	%rd42, %r62;
	add.s64 	%rd43, %rd186, %rd42;
	shl.b64 	%rd44, %rd43, 3;
	add.s64 	%rd45, %rd41, %rd44;
	ld.f64 	%fd6, [%rd45+40];
	st.local.f64 	[%rd2], %fd6;
	{ // callseq 11, 0
	.param .b64 param0;
	st.param.b64 	[param0], %rd19;
	.param .b64 param1;
	st.param.b64 	[param1], %rd20;
	.param .b32 retval0;
	call.uni (retval0), 
	vprintf, 
	(
	param0, 
	param1
	);
	ld.param.b32 	%r63, [retval0];
	} // callseq 11
	ld.global.u64 	%rd46, [%rd1+8];
	ld.global.u32 	%r65, [%rd1+4];
	mul.lo.s32 	%r66, %r65, %r171;
	cvt.s64.s32 	%rd47, %r66;
	add.s64 	%rd48, %rd186, %rd47;
	shl.b64 	%rd49, %rd48, 3;
	add.s64 	%rd50, %rd46, %rd49;
	ld.f64 	%fd7, [%rd50+48];
	st.local.f64 	[%rd2], %fd7;
	{ // callseq 12, 0
	.param .b64 param0;
	st.param.b64 	[param0], %rd19;
	.param .b64 param1;
	st.param.b64 	[param1], %rd20;
	.param .b32 retval0;
	call.uni (retval0), 
	vprintf, 
	(
	param0, 
	param1
	);
	ld.param.b32 	%r67, [retval0];
	} // callseq 12
	ld.global.u64 	%rd51, [%rd1+8];
	ld.global.u32 	%r69, [%rd1+4];
	mul.lo.s32 	%r70, %r69, %r171;
	cvt.s64.s32 	%rd52, %r70;
	add.s64 	%rd53, %rd186, %rd52;
	shl.b64 	%rd54, %rd53, 3;
	add.s64 	%rd55, %rd51, %rd54;
	ld.f64 	%fd8, [%rd55+56];
	st.local.f64 	[%rd2], %fd8;
	{ // callseq 13, 0
	.param .b64 param0;
	st.param.b64 	[param0], %rd19;
	.param .b64 param1;
	st.param.b64 	[param1], %rd20;
	.param .b32 retval0;
	call.uni (retval0), 
	vprintf, 
	(
	param0, 
	param1
	);
	ld.param.b32 	%r71, [retval0];
	} // callseq 13
	ld.global.u64 	%rd56, [%rd1+8];
	ld.global.u32 	%r73, [%rd1+4];
	mul.lo.s32 	%r74, %r73, %r171;
	cvt.s64.s32 	%rd57, %r74;
	add.s64 	%rd58, %rd186, %rd57;
	shl.b64 	%rd59, %rd58, 3;
	add.s64 	%rd60, %rd56, %rd59;
	ld.f64 	%fd9, [%rd60+64];
	st.local.f64 	[%rd2], %fd9;
	{ // callseq 14, 0
	.param .b64 param0;
	st.param.b64 	[param0], %rd19;
	.param .b64 param1;
	st.param.b64 	[param1], %rd20;
	.param .b32 retval0;
	call.uni (retval0), 
	vprintf, 
	(
	param0, 
	param1
	);
	ld.param.b32 	%r75, [retval0];
	} // callseq 14
	ld.global.u64 	%rd61, [%rd1+8];
	ld.global.u32 	%r77, [%rd1+4];
	mul.lo.s32 	%r78, %r77, %r171;
	cvt.s64.s32 	%rd62, %r78;
	add.s64 	%rd63, %rd186, %rd62;
	shl.b64 	%rd64, %rd63, 3;
	add.s64 	%rd65, %rd61, %rd64;
	ld.f64 	%fd10, [%rd65+72];
	st.local.f64 	[%rd2], %fd10;
	{ // callseq 15, 0
	.param .b64 param0;
	st.param.b64 	[param0], %rd19;
	.param .b64 param1;
	st.param.b64 	[param1], %rd20;
	.param .b32 retval0;
	call.uni (retval0), 
	vprintf, 
	(
	param0, 
	param1
	);
	ld.param.b32 	%r79, [retval0];
	} // callseq 15
	ld.global.u64 	%rd66, [%rd1+8];
	ld.global.u32 	%r81, [%rd1+4];
	mul.lo.s32 	%r82, %r81, %r171;
	cvt.s64.s32 	%rd67, %r82;
	add.s64 	%rd68, %rd186, %rd67;
	shl.b64 	%rd69, %rd68, 3;
	add.s64 	%rd70, %rd66, %rd69;
	ld.f64 	%fd11, [%rd70+80];
	st.local.f64 	[%rd2], %fd11;
	{ // callseq 16, 0
	.param .b64 param0;
	st.param.b64 	[param0], %rd19;
	.param .b64 param1;
	st.param.b64 	[param1], %rd20;
	.param .b32 retval0;
	call.uni (retval0), 
	vprintf, 
	(
	param0, 
	param1
	);
	ld.param.b32 	%r83, [retval0];
	} // callseq 16
	ld.global.u64 	%rd71, [%rd1+8];
	ld.global.u32 	%r85, [%rd1+4];
	mul.lo.s32 	%r86, %r85, %r171;
	cvt.s64.s32 	%rd72, %r86;
	add.s64 	%rd73, %rd186, %rd72;
	shl.b64 	%rd74, %rd73, 3;
	add.s64 	%rd75, %rd71, %rd74;
	ld.f64 	%fd12, [%rd75+88];
	st.local.f64 	[%rd2], %fd12;
	{ // callseq 17, 0
	.param .b64 param0;
	st.param.b64 	[param0], %rd19;
	.param .b64 param1;
	st.param.b64 	[param1], %rd20;
	.param .b32 retval0;
	call.uni (retval0), 
	vprintf, 
	(
	param0, 
	param1
	);
	ld.param.b32 	%r87, [retval0];
	} // callseq 17
	ld.global.u64 	%rd76, [%rd1+8];
	ld.global.u32 	%r89, [%rd1+4];
	mul.lo.s32 	%r90, %r89, %r171;
	cvt.s64.s32 	%rd77, %r90;
	add.s64 	%rd78, %rd186, %rd77;
	shl.b64 	%rd79, %rd78, 3;
	add.s64 	%rd80, %rd76, %rd79;
	ld.f64 	%fd13, [%rd80+96];
	st.local.f64 	[%rd2], %fd13;
	{ // callseq 18, 0
	.param .b64 param0;
	st.param.b64 	[param0], %rd19;
	.param .b64 param1;
	st.param.b64 	[param1], %rd20;
	.param .b32 retval0;
	call.uni (retval0), 
	vprintf, 
	(
	param0, 
	param1
	);
	ld.param.b32 	%r91, [retval0];
	} // callseq 18
	ld.global.u64 	%rd81, [%rd1+8];
	ld.global.u32 	%r93, [%rd1+4];
	mul.lo.s32 	%r94, %r93, %r171;
	cvt.s64.s32 	%rd82, %r94;
	add.s64 	%rd83, %rd186, %rd82;
	shl.b64 	%rd84, %rd83, 3;
	add.s64 	%rd85, %rd81, %rd84;
	ld.f64 	%fd14, [%rd85+104];
	st.local.f64 	[%rd2], %fd14;
	{ // callseq 19, 0
	.param .b64 param0;
	st.param.b64 	[param0], %rd19;
	.param .b64 param1;
	st.param.b64 	[param1], %rd20;
	.param .b32 retval0;
	call.uni (retval0), 
	vprintf, 
	(
	param0, 
	param1
	);
	ld.param.b32 	%r95, [retval0];
	} // callseq 19
	ld.global.u64 	%rd86, [%rd1+8];
	ld.global.u32 	%r97, [%rd1+4];
	mul.lo.s32 	%r98, %r97, %r171;
	cvt.s64.s32 	%rd87, %r98;
	add.s64 	%rd88, %rd186, %rd87;
	shl.b64 	%rd89, %rd88, 3;
	add.s64 	%rd90, %rd86, %rd89;
	ld.f64 	%fd15, [%rd90+112];
	st.local.f64 	[%rd2], %fd15;
	{ // callseq 20, 0
	.param .b64 param0;
	st.param.b64 	[param0], %rd19;
	.param .b64 param1;
	st.param.b64 	[param1], %rd20;
	.param .b32 retval0;
	call.uni (retval0), 
	vprintf, 
	(
	param0, 
	param1
	);
	ld.param.b32 	%r99, [retval0];
	} // callseq 20
	ld.global.u64 	%rd91, [%rd1+8];
	ld.global.u32 	%r101, [%rd1+4];
	mul.lo.s32 	%r102, %r101, %r171;
	cvt.s64.s32 	%rd92, %r102;
	add.s64 	%rd93, %rd186, %rd92;
	shl.b64 	%rd94, %rd93, 3;
	add.s64 	%rd95, %rd91, %rd94;
	ld.f64 	%fd16, [%rd95+120];
	st.local.f64 	[%rd2], %fd16;
	{ // callseq 21, 0
	.param .b64 param0;
	st.param.b64 	[param0], %rd19;
	.param .b64 param1;
	st.param.b64 	[param1], %rd20;
	.param .b32 retval0;
	call.uni (retval0), 
	vprintf, 
	(
	param0, 
	param1
	);
	ld.param.b32 	%r103, [retval0];
	} // callseq 21
	add.s64 	%rd186, %rd186, 16;
	add.s32 	%r172, %r172, 16;
	setp.ne.s32 	%p8, %r172, 0;
	@%p8 bra 	$L__BB0_5;
$L__BB0_6:
	setp.eq.s32 	%p9, %r3, 0;
	@%p9 bra 	$L__BB0_16;
	add.s32 	%r105, %r3, -1;
	setp.lt.u32 	%p10, %r105, 7;
	@%p10 bra 	$L__BB0_9;
	ld.global.u64 	%rd96, [%rd1+8];
	ld.global.u32 	%r106, [%rd1+4];
	mad.lo.s32 	%r107, %r106, %r171, %r174;
	mul.wide.s32 	%rd97, %r107, 8;
	add.s64 	%rd98, %rd96, %rd97;
	ld.f64 	%fd17, [%rd98];
	st.local.f64 	[%rd2], %fd17;
	cvta.global.u64 	%rd100, %rd163;
	{ // callseq 22, 0
	.param .b64 param0;
	st.param.b64 	[param0], %rd100;
	.param .b64 param1;
	st.param.b64 	[param1], %rd7;
	.param .b32 retval0;
	call.uni (retval0), 
	vprintf, 
	(
	param0, 
	param1
	);
	ld.param.b32 	%r108, [retval0];
	} // callseq 22
	ld.global.u64 	%rd102, [%rd1+8];
	ld.global.u32 	%r110, [%rd1+4];
	mul.lo.s32 	%r111, %r110, %r171;
	cvt.s64.s32 	%rd103, %r111;
	cvt.u64.u32 	%rd104, %r174;
	add.s64 	%rd105, %rd103, %rd104;
	shl.b64 	%rd106, %rd105, 3;
	add.s64 	%rd107, %rd102, %rd106;
	ld.f64 	%fd18, [%rd107+8];
	st.local.f64 	[%rd2], %fd18;
	{ // callseq 23, 0
	.param .b64 param0;
	st.param.b64 	[param0], %rd100;
	.param .b64 param1;
	st.param.b64 	[param1], %rd7;
	.param .b32 retval0;
	call.uni (retval0), 
	vprintf, 
	(
	param0, 
	param1
	);
	ld.param.b32 	%r112, [retval0];
	} // callseq 23
	ld.global.u64 	%rd108, [%rd1+8];
	ld.global.u32 	%r114, [%rd1+4];
	mul.lo.s32 	%r115, %r114, %r171;
	cvt.s64.s32 	%rd109, %r115;
	add.s64 	%rd110, %rd109, %rd104;
	shl.b64 	%rd111, %rd110, 3;
	add.s64 	%rd112, %rd108, %rd111;
	ld.f64 	%fd19, [%rd112+16];
	st.local.f64 	[%rd2], %fd19;
	{ // callseq 24, 0
	.param .b64 param0;
	st.param.b64 	[param0], %rd100;
	.param .b64 param1;
	st.param.b64 	[param1], %rd7;
	.param .b32 retval0;
	call.uni (retval0), 
	vprintf, 
	(
	param0, 
	param1
	);
	ld.param.b32 	%r116, [retval0];
	} // callseq 24
	ld.global.u64 	%rd113, [%rd1+8];
	ld.global.u32 	%r118, [%rd1+4];
	mul.lo.s32 	%r119, %r118, %r171;
	cvt.s64.s32 	%rd114, %r119;
	add.s64 	%rd115, %rd114, %rd104;
	shl.b64 	%rd116, %rd115, 3;
	add.s64 	%rd117, %rd113, %rd116;
	ld.f64 	%fd20, [%rd117+24];
	st.local.f64 	[%rd2], %fd20;
	{ // callseq 25, 0
	.param .b64 param0;
	st.param.b64 	[param0], %rd100;
	.param .b64 param1;
	st.param.b64 	[param1], %rd7;
	.param .b32 retval0;
	call.uni (retval0), 
	vprintf, 
	(
	param0, 
	param1
	);
	ld.param.b32 	%r120, [retval0];
	} // callseq 25
	ld.global.u64 	%rd118, [%rd1+8];
	ld.global.u32 	%r122, [%rd1+4];
	mul.lo.s32 	%r123, %r122, %r171;
	cvt.s64.s32 	%rd119, %r123;
	add.s64 	%rd120, %rd119, %rd104;
	shl.b64 	%rd121, %rd120, 3;
	add.s64 	%rd122, %rd118, %rd121;
	ld.f64 	%fd21, [%rd122+32];
	st.local.f64 	[%rd2], %fd21;
	{ // callseq 26, 0
	.param .b64 param0;
	st.param.b64 	[param0], %rd100;
	.param .b64 param1;
	st.param.b64 	[param1], %rd7;
	.param .b32 retval0;
	call.uni (retval0), 
	vprintf, 
	(
	param0, 
	param1
	);
	ld.param.b32 	%r124, [retval0];
	} // callseq 26
	ld.global.u64 	%rd123, [%rd1+8];
	ld.global.u32 	%r126, [%rd1+4];
	mul.lo.s32 	%r127, %r126, %r171;
	cvt.s64.s32 	%rd124, %r127;
	add.s64 	%rd125, %rd124, %rd104;
	shl.b64 	%rd126, %rd125, 3;
	add.s64 	%rd127, %rd123, %rd126;
	ld.f64 	%fd22, [%rd127+40];
	st.local.f64 	[%rd2], %fd22;
	{ // callseq 27, 0
	.param .b64 param0;
	st.param.b64 	[param0], %rd100;
	.param .b64 param1;
	st.param.b64 	[param1], %rd7;
	.param .b32 retval0;
	call.uni (retval0), 
	vprintf, 
	(
	param0, 
	param1
	);
	ld.param.b32 	%r128, [retval0];
	} // callseq 27
	ld.global.u64 	%rd128, [%rd1+8];
	ld.global.u32 	%r130, [%rd1+4];
	mul.lo.s32 	%r131, %r130, %r171;
	cvt.s64.s32 	%rd129, %r131;
	add.s64 	%rd130, %rd129, %rd104;
	shl.b64 	%rd131, %rd130, 3;
	add.s64 	%rd132, %rd128, %rd131;
	ld.f64 	%fd23, [%rd132+48];
	st.local.f64 	[%rd2], %fd23;
	{ // callseq 28, 0
	.param .b64 param0;
	st.param.b64 	[param0], %rd100;
	.param .b64 param1;
	st.param.b64 	[param1], %rd7;
	.param .b32 retval0;
	call.uni (retval0), 
	vprintf, 
	(
	param0, 
	param1
	);
	ld.param.b32 	%r132, [retval0];
	} // callseq 28
	ld.global.u64 	%rd133, [%rd1+8];
	ld.global.u32 	%r134, [%rd1+4];
	mul.lo.s32 	%r135, %r134, %r171;
	cvt.s64.s32 	%rd134, %r135;
	add.s64 	%rd135, %rd134, %rd104;
	shl.b64 	%rd136, %rd135, 3;
	add.s64 	%rd137, %rd133, %rd136;
	ld.f64 	%fd24, [%rd137+56];
	st.local.f64 	[%rd2], %fd24;
	{ // callseq 29, 0
	.param .b64 param0;
	st.param.b64 	[param0], %rd100;
	.param .b64 param1;
	st.param.b64 	[param1], %rd7;
	.param .b32 retval0;
	call.uni (retval0), 
	vprintf, 
	(
	param0, 
	param1
	);
	ld.param.b32 	%r136, [retval0];
	} // callseq 29
	add.s32 	%r174, %r174, 8;
$L__BB0_9:
	setp.eq.s32 	%p11, %r4, 0;
	@%p11 bra 	$L__BB0_16;
	add.s32 	%r138, %r4, -1;
	setp.lt.u32 	%p12, %r138, 3;
	@%p12 bra 	$L__BB0_12;
	ld.global.u64 	%rd138, [%rd1+8];
	ld.global.u32 	%r139, [%rd1+4];
	mad.lo.s32 	%r140, %r139, %r171, %r174;
	mul.wide.s32 	%rd139, %r140, 8;
	add.s64 	%rd140, %rd138, %rd139;
	ld.f64 	%fd25, [%rd140];
	st.local.f64 	[%rd2], %fd25;
	cvta.global.u64 	%rd142, %rd163;
	{ // callseq 30, 0
	.param .b64 param0;
	st.param.b64 	[param0], %rd142;
	.param .b64 param1;
	st.param.b64 	[param1], %rd7;
	.param .b32 retval0;
	call.uni (retval0), 
	vprintf, 
	(
	param0, 
	param1
	);
	ld.param.b32 	%r141, [retval0];
	} // callseq 30
	ld.global.u64 	%rd144, [%rd1+8];
	ld.global.u32 	%r143, [%rd1+4];
	mul.lo.s32 	%r144, %r143, %r171;
	cvt.s64.s32 	%rd145, %r144;
	cvt.u64.u32 	%rd146, %r174;
	add.s64 	%rd147, %rd145, %rd146;
	shl.b64 	%rd148, %rd147, 3;
	add.s64 	%rd149, %rd144, %rd148;
	ld.f64 	%fd26, [%rd149+8];
	st.local.f64 	[%rd2], %fd26;
	{ // callseq 31, 0
	.param .b64 param0;
	st.param.b64 	[param0], %rd142;
	.param .b64 param1;
	st.param.b64 	[param1], %rd7;
	.param .b32 retval0;
	call.uni (retval0), 
	vprintf, 
	(
	param0, 
	param1
	);
	ld.param.b32 	%r145, [retval0];
	} // callseq 31
	ld.global.u64 	%rd150, [%rd1+8];
	ld.global.u32 	%r147, [%rd1+4];
	mul.lo.s32 	%r148, %r147, %r171;
	cvt.s64.s32 	%rd151, %r148;
	add.s64 	%rd152, %rd151, %rd146;
	shl.b64 	%rd153, %rd152, 3;
	add.s64 	%rd154, %rd150, %rd153;
	ld.f64 	%fd27, [%rd154+16];
	st.local.f64 	[%rd2], %fd27;
	{ // callseq 32, 0
	.param .b64 param0;
	st.param.b64 	[param0], %rd142;
	.param .b64 param1;
	st.param.b64 	[param1], %rd7;
	.param .b32 retval0;
	call.uni (retval0), 
	vprintf, 
	(
	param0, 
	param1
	);
	ld.param.b32 	%r149, [retval0];
	} // callseq 32
	ld.global.u64 	%rd155, [%rd1+8];
	ld.global.u32 	%r151, [%rd1+4];
	mul.lo.s32 	%r152, %r151, %r171;
	cvt.s64.s32 	%rd156, %r152;
	add.s64 	%rd157, %rd156, %rd146;
	shl.b64 	%rd158, %rd157, 3;
	add.s64 	%rd159, %rd155, %rd158;
	ld.f64 	%fd28, [%rd159+24];
	st.local.f64 	[%rd2], %fd28;
	{ // callseq 33, 0
	.param .b64 param0;
	st.param.b64 	[param0], %rd142;
	.param .b64 param1;
	st.param.b64 	[param1], %rd7;
	.param .b32 retval0;
	call.uni (retval0), 
	vprintf, 
	(
	param0, 
	param1
	);
	ld.param.b32 	%r153, [retval0];
	} // callseq 33
	add.s32 	%r174, %r174, 4;
$L__BB0_12:
	setp.eq.s32 	%p13, %r5, 0;
	@%p13 bra 	$L__BB0_16;
	setp.eq.s32 	%p14, %r5, 1;
	ld.global.u64 	%rd160, [%rd1+8];
	ld.global.u32 	%r155, [%rd1+4];
	mad.lo.s32 	%r156, %r155, %r171, %r174;
	mul.wide.s32 	%rd161, %r156, 8;
	add.s64 	%rd162, %rd160, %rd161;
	ld.f64 	%fd29, [%rd162];
	st.local.f64 	[%rd2], %fd29;
	cvta.global.u64 	%rd164, %rd163;
	{ // callseq 34, 0
	.param .b64 param0;
	st.param.b64 	[param0], %rd164;
	.param .b64 param1;
	st.param.b64 	[param1], %rd7;
	.param .b32 retval0;
	call.uni (retval0), 
	vprintf, 
	(
	param0, 
	param1
	);
	ld.param.b32 	%r157, [retval0];
	} // callseq 34
	@%p14 bra 	$L__BB0_16;
	setp.eq.s32 	%p15, %r5, 2;
	ld.global.u64 	%rd166, [%rd1+8];
	ld.global.u32 	%r159, [%rd1+4];
	mul.lo.s32 	%r160, %r159, %r171;
	cvt.s64.s32 	%rd167, %r160;
	cvt.u64.u32 	%rd5, %r174;
	add.s64 	%rd168, %rd167, %rd5;
	shl.b64 	%rd169, %rd168, 3;
	add.s64 	%rd170, %rd166, %rd169;
	ld.f64 	%fd30, [%rd170+8];
	st.local.f64 	[%rd2], %fd30;
	cvta.global.u64 	%rd172, %rd163;
	{ // callseq 35, 0
	.param .b64 param0;
	st.param.b64 	[param0], %rd172;
	.param .b64 param1;
	st.param.b64 	[param1], %rd7;
	.param .b32 retval0;
	call.uni (retval0), 
	vprintf, 
	(
	param0, 
	param1
	);
	ld.param.b32 	%r161, [retval0];
	} // callseq 35
	@%p15 bra 	$L__BB0_16;
	ld.global.u64 	%rd174, [%rd1+8];
	ld.global.u32 	%r163, [%rd1+4];
	mul.lo.s32 	%r164, %r163, %r171;
	cvt.s64.s32 	%rd175, %r164;
	add.s64 	%rd176, %rd175, %rd5;
	shl.b64 	%rd177, %rd176, 3;
	add.s64 	%rd178, %rd174, %rd177;
	ld.f64 	%fd31, [%rd178+16];
	st.local.f64 	[%rd2], %fd31;
	cvta.global.u64 	%rd180, %rd163;
	{ // callseq 36, 0
	.param .b64 param0;
	st.param.b64 	[param0], %rd180;
	.param .b64 param1;
	st.param.b64 	[param1], %rd7;
	.param .b32 retval0;
	call.uni (retval0), 
	vprintf, 
	(
	param0, 
	param1
	);
	ld.param.b32 	%r165, [retval0];
	} // callseq 36
$L__BB0_16:
	cvta.global.u64 	%rd183, %rd182;
	{ // callseq 37, 0
	.param .b64 param0;
	st.param.b64 	[param0], %rd183;
	.param .b64 param1;
	st.param.b64 	[param1], 0;
	.param .b32 retval0;
	call.uni (retval0), 
	vprintf, 
	(
	param0, 
	param1
	);
	ld.param.b32 	%r167, [retval0];
	} // callseq 37
	add.s32 	%r171, %r171, 1;
	setp.eq.s32 	%p16, %r171, %r1;
	@%p16 bra 	$L__BB0_23;
	bra.uni 	$L__BB0_3;
$L__BB0_17:
	and.b32  	%r17, %r1, 3;
	setp.lt.u32 	%p3, %r1, 4;
	@%p3 bra 	$L__BB0_20;
	and.b32  	%r18, %r1, 2147483644;
	mov.b32 	%r176, 0;
	mov.u64 	%rd10, $str$2;
$L__BB0_19:
	cvta.global.u64 	%rd11, %rd10;
	{ // callseq 1, 0
	.param .b64 param0;
	st.param.b64 	[param0], %rd11;
	.param .b64 param1;
	st.param.b64 	[param1], 0;
	.param .b32 retval0;
	call.uni (retval0), 
	vprintf, 
	(
	param0, 
	param1
	);
	ld.param.b32 	%r26, [retval0];
	} // callseq 1
	{ // callseq 2, 0
	.param .b64 param0;
	st.param.b64 	[param0], %rd11;
	.param .b64 param1;
	st.param.b64 	[param1], 0;
	.param .b32 retval0;
	call.uni (retval0), 
	vprintf, 
	(
	param0, 
	param1
	);
	ld.param.b32 	%r28, [retval0];
	} // callseq 2
	{ // callseq 3, 0
	.param .b64 param0;
	st.param.b64 	[param0], %rd11;
	.param .b64 param1;
	st.param.b64 	[param1], 0;
	.param .b32 retval0;
	call.uni (retval0), 
	vprintf, 
	(
	param0, 
	param1
	);
	ld.param.b32 	%r30, [retval0];
	} // callseq 3
	{ // callseq 4, 0
	.param .b64 param0;
	st.param.b64 	[param0], %rd11;
	.param .b64 param1;
	st.param.b64 	[param1], 0;
	.param .b32 retval0;
	call.uni (retval0), 
	vprintf, 
	(
	param0, 
	param1
	);
	ld.param.b32 	%r32, [retval0];
	} // callseq 4
	add.s32 	%r176, %r176, 4;
	setp.ne.s32 	%p4, %r176, %r18;
	@%p4 bra 	$L__BB0_19;
$L__BB0_20:
	setp.eq.s32 	%p5, %r17, 0;
	@%p5 bra 	$L__BB0_23;
	mov.b32 	%r177, 0;
	mov.u64 	%rd12, $str$2;
$L__BB0_22:
	.pragma "nounroll";
	cvta.global.u64 	%rd13, %rd12;
	{ // callseq 5, 0
	.param .b64 param0;
	st.param.b64 	[param0], %rd13;
	.param .b64 param1;
	st.param.b64 	[param1], 0;
	.param .b32 retval0;
	call.uni (retval0), 
	vprintf, 
	(
	param0, 
	param1
	);
	ld.param.b32 	%r35, [retval0];
	} // callseq 5
	add.s32 	%r177, %r177, 1;
	setp.ne.s32 	%p6, %r177, %r17;
	@%p6 bra 	$L__BB0_22;
$L__BB0_23:
	mov.u64 	%rd184, $str$2;
	cvta.global.u64 	%rd185, %rd184;
	{ // callseq 38, 0
	.param .b64 param0;
	st.param.b64 	[param0], %rd185;
	.param .b64 param1;
	st.param.b64 	[param1], 0;
	.param .b32 retval0;
	call.uni (retval0), 
	vprintf, 
	(
	param0, 
	param1
	);
	ld.param.b32 	%r169, [retval0];
	} // callseq 38
	ret;

}
	// .globl	_Z9d_multMatP6matrixS0_S0_
.visible .entry _Z9d_multMatP6matrixS0_S0_(
	.param .u64 .ptr .align 1 _Z9d_multMatP6matrixS0_S0__param_0,
	.param .u64 .ptr .align 1 _Z9d_multMatP6matrixS0_S0__param_1,
	.param .u64 .ptr .align 1 _Z9d_multMatP6matrixS0_S0__param_2
)
{
	.reg .pred 	%p<24>;
	.reg .b32 	%r<198>;
	.reg .b64 	%rd<144>;
	.reg .b64 	%fd<62>;

	ld.param.u64 	%rd7, [_Z9d_multMatP6matrixS0_S0__param_0];
	ld.param.u64 	%rd8, [_Z9d_multMatP6matrixS0_S0__param_1];
	ld.param.u64 	%rd9, [_Z9d_multMatP6matrixS0_S0__param_2];
	cvta.to.global.u64 	%rd1, %rd9;
	cvta.to.global.u64 	%rd2, %rd8;
	cvta.to.global.u64 	%rd3, %rd7;
	ld.global.v2.u32 	{%r1, %r2}, [%rd3];
	ld.global.v2.u32 	{%r3, %r53}, [%rd2];
	setp.ne.s32 	%p1, %r1, %r53;
	@%p1 bra 	$L__BB1_34;
	setp.lt.s32 	%p2, %r2, 1;
	@%p2 bra 	$L__BB1_35;
	setp.lt.s32 	%p3, %r3, 1;
	@%p3 bra 	$L__BB1_35;
	setp.lt.s32 	%p4, %r1, 1;
	@%p4 bra 	$L__BB1_19;
	and.b32  	%r4, %r1, 7;
	and.b32  	%r5, %r1, 2147483640;
	and.b32  	%r6, %r1, 1;
	neg.s32 	%r7, %r5;
	mov.b32 	%r177, 0;
$L__BB1_5:
	mov.b32 	%r178, 0;
$L__BB1_6:
	setp.lt.u32 	%p15, %r1, 8;
	ld.global.u64 	%rd4, [%rd3+8];
	ld.global.u32 	%r10, [%rd3+4];
	ld.global.u64 	%rd5, [%rd2+8];
	ld.global.u32 	%r152, [%rd2+4];
	mul.lo.s32 	%r11, %r152, %r178;
	mov.b32 	%r187, 0;
	mov.u32 	%r192, %r187;
	@%p15 bra 	$L__BB1_9;
	shl.b32 	%r12, %r10, 3;
	add.s64 	%rd6, %rd5, 32;
	mov.b32 	%r192, 0;
	mov.u32 	%r179, %r11;
	mov.u32 	%r180, %r177;
	mov.u32 	%r181, %r7;
$L__BB1_8:
	.pragma "nounroll";
	mul.wide.s32 	%rd111, %r179, 8;
	add.s64 	%rd112, %rd6, %rd111;
	mul.wide.s32 	%rd113, %r180, 8;
	add.s64 	%rd114, %rd4, %rd113;
	ld.f64 	%fd1, [%rd114];
	ld.f64 	%fd2, [%rd112+-32];
	cvt.rn.f64.s32 	%fd3, %r192;
	fma.rn.f64 	%fd4, %fd1, %fd2, %fd3;
	cvt.rzi.s32.f64 	%r154, %fd4;
	mul.wide.s32 	%rd115, %r10, 8;
	add.s64 	%rd116, %rd114, %rd115;
	ld.f64 	%fd5, [%rd116];
	ld.f64 	%fd6, [%rd112+-24];
	cvt.rn.f64.s32 	%fd7, %r154;
	fma.rn.f64 	%fd8, %fd5, %fd6, %fd7;
	cvt.rzi.s32.f64 	%r155, %fd8;
	add.s64 	%rd117, %rd116, %rd115;
	ld.f64 	%fd9, [%rd117];
	ld.f64 	%fd10, [%rd112+-16];
	cvt.rn.f64.s32 	%fd11, %r155;
	fma.rn.f64 	%fd12, %fd9, %fd10, %fd11;
	cvt.rzi.s32.f64 	%r156, %fd12;
	add.s64 	%rd118, %rd117, %rd115;
	ld.f64 	%fd13, [%rd118];
	ld.f64 	%fd14, [%rd112+-8];
	cvt.rn.f64.s32 	%fd15, %r156;
	fma.rn.f64 	%fd16, %fd13, %fd14, %fd15;
	cvt.rzi.s32.f64 	%r157, %fd16;
	add.s64 	%rd119, %rd118, %rd115;
	ld.f64 	%fd17, [%rd119];
	ld.f64 	%fd18, [%rd112];
	cvt.rn.f64.s32 	%fd19, %r157;
	fma.rn.f64 	%fd20, %fd17, %fd18, %fd19;
	cvt.rzi.s32.f64 	%r158, %fd20;
	add.s64 	%rd120, %rd119, %rd115;
	ld.f64 	%fd21, [%rd120];
	ld.f64 	%fd22, [%rd112+8];
	cvt.rn.f64.s32 	%fd23, %r158;
	fma.rn.f64 	%fd24, %fd21, %fd22, %fd23;
	cvt.rzi.s32.f64 	%r159, %fd24;
	add.s64 	%rd121, %rd120, %rd115;
	ld.f64 	%fd25, [%rd121];
	ld.f64 	%fd26, [%rd112+16];
	cvt.rn.f64.s32 	%fd27, %r159;
	fma.rn.f64 	%fd28, %fd25, %fd26, %fd27;
	cvt.rzi.s32.f64 	%r160, %fd28;
	add.s64 	%rd122, %rd121, %rd115;
	ld.f64 	%fd29, [%rd122];
	ld.f64 	%fd30, [%rd112+24];
	cvt.rn.f64.s32 	%fd31, %r160;
	fma.rn.f64 	%fd32, %fd29, %fd30, %fd31;
	cvt.rzi.s32.f64 	%r192, %fd32;
	add.s32 	%r181, %r181, 8;
	add.s32 	%r180, %r180, %r12;
	add.s32 	%r179, %r179, 8;
	setp.ne.s32 	%p16, %r181, 0;
	mov.u32 	%r187, %r5;
	@%p16 bra 	$L__BB1_8;
$L__BB1_9:
	setp.eq.s32 	%p17, %r4, 0;
	@%p17 bra 	$L__BB1_17;
	add.s32 	%r162, %r4, -1;
	setp.lt.u32 	%p18, %r162, 3;
	@%p18 bra 	$L__BB1_12;
	mad.lo.s32 	%r163, %r10, %r187, %r177;
	mul.wide.s32 	%rd123, %r163, 8;
	add.s64 	%rd124, %rd4, %rd123;
	ld.f64 	%fd33, [%rd124];
	add.s32 	%r164, %r11, %r187;
	mul.wide.s32 	%rd125, %r164, 8;
	add.s64 	%rd126, %rd5, %rd125;
	ld.f64 	%fd34, [%rd126];
	cvt.rn.f64.s32 	%fd35, %r192;
	fma.rn.f64 	%fd36, %fd33, %fd34, %fd35;
	cvt.rzi.s32.f64 	%r165, %fd36;
	mul.wide.s32 	%rd127, %r10, 8;
	add.s64 	%rd128, %rd124, %rd127;
	ld.f64 	%fd37, [%rd128];
	ld.f64 	%fd38, [%rd126+8];
	cvt.rn.f64.s32 	%fd39, %r165;
	fma.rn.f64 	%fd40, %fd37, %fd38, %fd39;
	cvt.rzi.s32.f64 	%r166, %fd40;
	add.s64 	%rd129, %rd128, %rd127;
	ld.f64 	%fd41, [%rd129];
	ld.f64 	%fd42, [%rd126+16];
	cvt.rn.f64.s32 	%fd43, %r166;
	fma.rn.f64 	%fd44, %fd41, %fd42, %fd43;
	cvt.rzi.s32.f64 	%r167, %fd44;
	add.s64 	%rd130, %rd129, %rd127;
	ld.f64 	%fd45, [%rd130];
	ld.f64 	%fd46, [%rd126+24];
	cvt.rn.f64.s32 	%fd47, %r167;
	fma.rn.f64 	%fd48, %fd45, %fd46, %fd47;
	cvt.rzi.s32.f64 	%r192, %fd48;
	add.s32 	%r187, %r187, 4;
$L__BB1_12:
	and.b32  	%r169, %r1, 3;
	setp.eq.s32 	%p19, %r169, 0;
	@%p19 bra 	$L__BB1_17;
	setp.eq.s32 	%p20, %r169, 1;
	@%p20 bra 	$L__BB1_15;
	mad.lo.s32 	%r170, %r10, %r187, %r177;
	mul.wide.s32 	%rd131, %r170, 8;
	add.s64 	%rd132, %rd4, %rd131;
	ld.f64 	%fd49, [%rd132];
	add.s32 	%r171, %r11, %r187;
	mul.wide.s32 	%rd133, %r171, 8;
	add.s64 	%rd134, %rd5, %rd133;
	ld.f64 	%fd50, [%rd134];
	cvt.rn.f64.s32 	%fd51, %r192;
	fma.rn.f64 	%fd52, %fd49, %fd50, %fd51;
	cvt.rzi.s32.f64 	%r172, %fd52;
	mul.wide.s32 	%rd135, %r10, 8;
	add.s64 	%rd136, %rd132, %rd135;
	ld.f64 	%fd53, [%rd136];
	ld.f64 	%fd54, [%rd134+8];
	cvt.rn.f64.s32 	%fd55, %r172;
	fma.rn.f64 	%fd56, %fd53, %fd54, %fd55;
	cvt.rzi.s32.f64 	%r192, %fd56;
	add.s32 	%r187, %r187, 2;
$L__BB1_15:
	setp.eq.s32 	%p21, %r6, 0;
	@%p21 bra 	$L__BB1_17;
	mad.lo.s32 	%r173, %r10, %r187, %r177;
	mul.wide.s32 	%rd137, %r173, 8;
	add.s64 	%rd138, %rd4, %rd137;
	ld.f64 	%fd57, [%rd138];
	add.s32 	%r174, %r11, %r187;
	mul.wide.s32 	%rd139, %r174, 8;
	add.s64 	%rd140, %rd5, %rd139;
	ld.f64 	%fd58, [%rd140];
	cvt.rn.f64.s32 	%fd59, %r192;
	fma.rn.f64 	%fd60, %fd57, %fd58, %fd59;
	cvt.rzi.s32.f64 	%r192, %fd60;
$L__BB1_17:
	cvt.rn.f64.s32 	%fd61, %r192;
	ld.global.u64 	%rd141, [%rd1+8];
	ld.global.u32 	%r175, [%rd1+4];
	mad.lo.s32 	%r176, %r175, %r178, %r177;
	mul.wide.s32 	%rd142, %r176, 8;
	add.s64 	%rd143, %rd141, %rd142;
	st.f64 	[%rd143], %fd61;
	add.s32 	%r178, %r178, 1;
	setp.ne.s32 	%p22, %r178, %r3;
	@%p22 bra 	$L__BB1_6;
	add.s32 	%r177, %r177, 1;
	setp.eq.s32 	%p23, %r177, %r2;
	@%p23 bra 	$L__BB1_35;
	bra.uni 	$L__BB1_5;
$L__BB1_19:
	and.b32  	%r38, %r3, 15;
	add.s32 	%r39, %r38, -1;
	and.b32  	%r40, %r3, 7;
	add.s32 	%r41, %r40, -1;
	and.b32  	%r42, %r3, 2147483632;
	and.b32  	%r43, %r3, 3;
	mov.b32 	%r193, 0;
$L__BB1_20:
	setp.lt.u32 	%p5, %r3, 16;
	mov.b32 	%r196, 0;
	@%p5 bra 	$L__BB1_23;
	mov.b32 	%r194, 0;
$L__BB1_22:
	.pragma "nounroll";
	ld.global.u64 	%rd12, [%rd1+8];
	ld.global.u32 	%r59, [%rd1+4];
	mad.lo.s32 	%r60, %r59, %r194, %r193;
	mul.wide.s32 	%rd13, %r60, 8;
	add.s64 	%rd14, %rd12, %rd13;
	mov.b64 	%rd15, 0;
	st.u64 	[%rd14], %rd15;
	ld.global.u64 	%rd16, [%rd1+8];
	ld.global.u32 	%r61, [%rd1+4];
	mad.lo.s32 	%r62, %r61, %r194, %r61;
	add.s32 	%r63, %r62, %r193;
	mul.wide.s32 	%rd17, %r63, 8;
	add.s64 	%rd18, %rd16, %rd17;
	st.u64 	[%rd18], %rd15;
	add.s32 	%r64, %r194, 2;
	ld.global.u64 	%rd19, [%rd1+8];
	ld.global.u32 	%r65, [%rd1+4];
	mad.lo.s32 	%r66, %r65, %r64, %r193;
	mul.wide.s32 	%rd20, %r66, 8;
	add.s64 	%rd21, %rd19, %rd20;
	st.u64 	[%rd21], %rd15;
	add.s32 	%r67, %r194, 3;
	ld.global.u64 	%rd22, [%rd1+8];
	ld.global.u32 	%r68, [%rd1+4];
	mad.lo.s32 	%r69, %r68, %r67, %r193;
	mul.wide.s32 	%rd23, %r69, 8;
	add.s64 	%rd24, %rd22, %rd23;
	st.u64 	[%rd24], %rd15;
	add.s32 	%r70, %r194, 4;
	ld.global.u64 	%rd25, [%rd1+8];
	ld.global.u32 	%r71, [%rd1+4];
	mad.lo.s32 	%r72, %r71, %r70, %r193;
	mul.wide.s32 	%rd26, %r72, 8;
	add.s64 	%rd27, %rd25, %rd26;
	st.u64 	[%rd27], %rd15;
	add.s32 	%r73, %r194, 5;
	ld.global.u64 	%rd28, [%rd1+8];
	ld.global.u32 	%r74, [%rd1+4];
	mad.lo.s32 	%r75, %r74, %r73, %r193;
	mul.wide.s32 	%rd29, %r75, 8;
	add.s64 	%rd30, %rd28, %rd29;
	st.u64 	[%rd30], %rd15;
	add.s32 	%r76, %r194, 6;
	ld.global.u64 	%rd31, [%rd1+8];
	ld.global.u32 	%r77, [%rd1+4];
	mad.lo.s32 	%r78, %r77, %r76, %r193;
	mul.wide.s32 	%rd32, %r78, 8;
	add.s64 	%rd33, %rd31, %rd32;
	st.u64 	[%rd33], %rd15;
	add.s32 	%r79, %r194, 7;
	ld.global.u64 	%rd34, [%rd1+8];
	ld.global.u32 	%r80, [%rd1+4];
	mad.lo.s32 	%r81, %r80, %r79, %r193;
	mul.wide.s32 	%rd35, %r81, 8;
	add.s64 	%rd36, %rd34, %rd35;
	st.u64 	[%rd36], %rd15;
	add.s32 	%r82, %r194, 8;
	ld.global.u64 	%rd37, [%rd1+8];
	ld.global.u32 	%r83, [%rd1+4];
	mad.lo.s32 	%r84, %r83, %r82, %r193;
	mul.wide.s32 	%rd38, %r84, 8;
	add.s64 	%rd39, %rd37, %rd38;
	st.u64 	[%rd39], %rd15;
	add.s32 	%r85, %r194, 9;
	ld.global.u64 	%rd40, [%rd1+8];
	ld.global.u32 	%r86, [%rd1+4];
	mad.lo.s32 	%r87, %r86, %r85, %r193;
	mul.wide.s32 	%rd41, %r87, 8;
	add.s64 	%rd42, %rd40, %rd41;
	st.u64 	[%rd42], %rd15;
	add.s32 	%r88, %r194, 10;
	ld.global.u64 	%rd43, [%rd1+8];
	ld.global.u32 	%r89, [%rd1+4];
	mad.lo.s32 	%r90, %r89, %r88, %r193;
	mul.wide.s32 	%rd44, %r90, 8;
	add.s64 	%rd45, %rd43, %rd44;
	st.u64 	[%rd45], %rd15;
	add.s32 	%r91, %r194, 11;
	ld.global.u64 	%rd46, [%rd1+8];
	ld.global.u32 	%r92, [%rd1+4];
	mad.lo.s32 	%r93, %r92, %r91, %r193;
	mul.wide.s32 	%rd47, %r93, 8;
	add.s64 	%rd48, %rd46, %rd47;
	st.u64 	[%rd48], %rd15;
	add.s32 	%r94, %r194, 12;
	ld.global.u64 	%rd49, [%rd1+8];
	ld.global.u32 	%r95, [%rd1+4];
	mad.lo.s32 	%r96, %r95, %r94, %r193;
	mul.wide.s32 	%rd50, %r96, 8;
	add.s64 	%rd51, %rd49, %rd50;
	st.u64 	[%rd51], %rd15;
	add.s32 	%r97, %r194, 13;
	ld.global.u64 	%rd52, [%rd1+8];
	ld.global.u32 	%r98, [%rd1+4];
	mad.lo.s32 	%r99, %r98, %r97, %r193;
	mul.wide.s32 	%rd53, %r99, 8;
	add.s64 	%rd54, %rd52, %rd53;
	st.u64 	[%rd54], %rd15;
	add.s32 	%r100, %r194, 14;
	ld.global.u64 	%rd55, [%rd1+8];
	ld.global.u32 	%r101, [%rd1+4];
	mad.lo.s32 	%r102, %r101, %r100, %r193;
	mul.wide.s32 	%rd56, %r102, 8;
	add.s64 	%rd57, %rd55, %rd56;
	st.u64 	[%rd57], %rd15;
	add.s32 	%r103, %r194, 15;
	ld.global.u64 	%rd58, [%rd1+8];
	ld.global.u32 	%r104, [%rd1+4];
	mad.lo.s32 	%r105, %r104, %r103, %r193;
	mul.wide.s32 	%rd59, %r105, 8;
	add.s64 	%rd60, %rd58, %rd59;
	st.u64 	[%rd60], %rd15;
	add.s32 	%r194, %r194, 16;
	setp.ne.s32 	%p6, %r194, %r42;
	mov.u32 	%r196, %r42;
	@%p6 bra 	$L__BB1_22;
$L__BB1_23:
	setp.eq.s32 	%p7, %r38, 0;
	@%p7 bra 	$L__BB1_33;
	setp.lt.u32 	%p8, %r39, 7;
	@%p8 bra 	$L__BB1_26;
	ld.global.u64 	%rd61, [%rd1+8];
	ld.global.u32 	%r106, [%rd1+4];
	mad.lo.s32 	%r107, %r106, %r196, %r193;
	mul.wide.s32 	%rd62, %r107, 8;
	add.s64 	%rd63, %rd61, %rd62;
	mov.b64 	%rd64, 0;
	st.u64 	[%rd63], %rd64;
	ld.global.u64 	%rd65, [%rd1+8];
	ld.global.u32 	%r108, [%rd1+4];
	mad.lo.s32 	%r109, %r108, %r196, %r108;
	add.s32 	%r110, %r109, %r193;
	mul.wide.s32 	%rd66, %r110, 8;
	add.s64 	%rd67, %rd65, %rd66;
	st.u64 	[%rd67], %rd64;
	add.s32 	%r111, %r196, 2;
	ld.global.u64 	%rd68, [%rd1+8];
	ld.global.u32 	%r112, [%rd1+4];
	mad.lo.s32 	%r113, %r112, %r111, %r193;
	mul.wide.s32 	%rd69, %r113, 8;
	add.s64 	%rd70, %rd68, %rd69;
	st.u64 	[%rd70], %rd64;
	add.s32 	%r114, %r196, 3;
	ld.global.u64 	%rd71, [%rd1+8];
	ld.global.u32 	%r115, [%rd1+4];
	mad.lo.s32 	%r116, %r115, %r114, %r193;
	mul.wide.s32 	%rd72, %r116, 8;
	add.s64 	%rd73, %rd71, %rd72;
	st.u64 	[%rd73], %rd64;
	add.s32 	%r117, %r196, 4;
	ld.global.u64 	%rd74, [%rd1+8];
	ld.global.u32 	%r118, [%rd1+4];
	mad.lo.s32 	%r119, %r118, %r117, %r193;
	mul.wide.s32 	%rd75, %r119, 8;
	add.s64 	%rd76, %rd74, %rd75;
	st.u64 	[%rd76], %rd64;
	add.s32 	%r120, %r196, 5;
	ld.global.u64 	%rd77, [%rd1+8];
	ld.global.u32 	%r121, [%rd1+4];
	mad.lo.s32 	%r122, %r121, %r120, %r193;
	mul.wide.s32 	%rd78, %r122, 8;
	add.s64 	%rd79, %rd77, %rd78;
	st.u64 	[%rd79], %rd64;
	add.s32 	%r123, %r196, 6;
	ld.global.u64 	%rd80, [%rd1+8];
	ld.global.u32 	%r124, [%rd1+4];
	mad.lo.s32 	%r125, %r124, %r123, %r193;
	mul.wide.s32 	%rd81, %r125, 8;
	add.s64 	%rd82, %rd80, %rd81;
	st.u64 	[%rd82], %rd64;
	add.s32 	%r126, %r196, 7;
	ld.global.u64 	%rd83, [%rd1+8];
	ld.global.u32 	%r127, [%rd1+4];
	mad.lo.s32 	%r128, %r127, %r126, %r193;
	mul.wide.s32 	%rd84, %r128, 8;
	add.s64 	%rd85, %rd83, %rd84;
	st.u64 	[%rd85], %rd64;
	add.s32 	%r196, %r196, 8;
$L__BB1_26:
	setp.eq.s32 	%p9, %r40, 0;
	@%p9 bra 	$L__BB1_33;
	setp.lt.u32 	%p10, %r41, 3;
	@%p10 bra 	$L__BB1_29;
	ld.global.u64 	%rd86, [%rd1+8];
	ld.global.u32 	%r129, [%rd1+4];
	mad.lo.s32 	%r130, %r129, %r196, %r193;
	mul.wide.s32 	%rd87, %r130, 8;
	add.s64 	%rd88, %rd86, %rd87;
	mov.b64 	%rd89, 0;
	st.u64 	[%rd88], %rd89;
	ld.global.u64 	%rd90, [%rd1+8];
	ld.global.u32 	%r131, [%rd1+4];
	mad.lo.s32 	%r132, %r131, %r196, %r131;
	add.s32 	%r133, %r132, %r193;
	mul.wide.s32 	%rd91, %r133, 8;
	add.s64 	%rd92, %rd90, %rd91;
	st.u64 	[%rd92], %rd89;
	add.s32 	%r134, %r196, 2;
	ld.global.u64 	%rd93, [%rd1+8];
	ld.global.u32 	%r135, [%rd1+4];
	mad.lo.s32 	%r136, %r135, %r134, %r193;
	mul.wide.s32 	%rd94, %r136, 8;
	add.s64 	%rd95, %rd93, %rd94;
	st.u64 	[%rd95], %rd89;
	add.s32 	%r137, %r196, 3;
	ld.global.u64 	%rd96, [%rd1+8];
	ld.global.u32 	%r138, [%rd1+4];
	mad.lo.s32 	%r139, %r138, %r137, %r193;
	mul.wide.s32 	%rd97, %r139, 8;
	add.s64 	%rd98, %rd96, %rd97;
	st.u64 	[%rd98], %rd89;
	add.s32 	%r196, %r196, 4;
$L__BB1_29:
	setp.eq.s32 	%p11, %r43, 0;
	@%p11 bra 	$L__BB1_33;
	setp.eq.s32 	%p12, %r43, 1;
	ld.global.u64 	%rd99, [%rd1+8];
	ld.global.u32 	%r140, [%rd1+4];
	mad.lo.s32 	%r141, %r140, %r196, %r193;
	mul.wide.s32 	%rd100, %r141, 8;
	add.s64 	%rd101, %rd99, %rd100;
	mov.b64 	%rd102, 0;
	st.u64 	[%rd101], %rd102;
	@%p12 bra 	$L__BB1_33;
	setp.eq.s32 	%p13, %r43, 2;
	ld.global.u64 	%rd103, [%rd1+8];
	ld.global.u32 	%r142, [%rd1+4];
	mad.lo.s32 	%r143, %r142, %r196, %r142;
	add.s32 	%r144, %r143, %r193;
	mul.wide.s32 	%rd104, %r144, 8;
	add.s64 	%rd105, %rd103, %rd104;
	mov.b64 	%rd106, 0;
	st.u64 	[%rd105], %rd106;
	@%p13 bra 	$L__BB1_33;
	add.s32 	%r145, %r196, 2;
	ld.global.u64 	%rd107, [%rd1+8];
	ld.global.u32 	%r146, [%rd1+4];
	mad.lo.s32 	%r147, %r146, %r145, %r193;
	mul.wide.s32 	%rd108, %r147, 8;
	add.s64 	%rd109, %rd107, %rd108;
	mov.b64 	%rd110, 0;
	st.u64 	[%rd109], %rd110;
$L__BB1_33:
	add.s32 	%r193, %r193, 1;
	setp.eq.s32 	%p14, %r193, %r2;
	@%p14 bra 	$L__BB1_35;
	bra.uni 	$L__BB1_20;
$L__BB1_34:
	mov.u64 	%rd10, $str$3;
	cvta.global.u64 	%rd11, %rd10;
	{ // callseq 39, 0
	.param .b64 param0;
	st.param.b64 	[param0], %rd11;
	.param .b64 param1;
	st.param.b64 	[param1], 0;
	.param .b32 retval0;
	call.uni (retval0), 
	vprintf, 
	(
	param0, 
	param1
	);
	ld.param.b32 	%r54, [retval0];
	} // callseq 39
$L__BB1_35:
	ret;

}


// ===== COMPILED SASS (sm_100) =====

	.target	sm_100

	.elftype	@"ET_EXEC"


//--------------------- .note.nv.tkinfo           --------------------------
	.section	.note.nv.tkinfo,"",@"SHT_NOTE"
	.sectionflags	@"SHF_NOTE_NV_TKINFO"
	.tkinfo
        /*0018*/ 	.word	0x00000002
        /*0030*/ 	.string	""
        /*0030*/ 	.string	"ptxas"
        /*0030*/ 	.string	"Cuda compilation tools, release 13.0, V13.0.88"
        /*0030*/ 	.string	"Build cuda_13.0.r13.0/compiler.36424714_0"
        /*0030*/ 	.string	"-arch sm_100 -m 64 "



//--------------------- .note.nv.cuinfo           --------------------------
	.section	.note.nv.cuinfo,"",@"SHT_NOTE"
	.sectionflags	@"SHF_NOTE_NV_CUINFO"
        /*0018*/ 	.short	0x0002
        /*001a*/ 	.short	0x0064
        /*001c*/ 	.short	0x0082
	.zero		2


//--------------------- .nv.info                  --------------------------
	.section	.nv.info,"",@"SHT_CUDA_INFO"
	.align	4


	//----- nvinfo : EIATTR_REGCOUNT
	.align		4
        /*0000*/ 	.byte	0x04, 0x2f
        /*0002*/ 	.short	(.L_5 - .L_4)
	.align		4
.L_4:
        /*0004*/ 	.word	index@(_Z10d_printMatP6matrix)
        /*0008*/ 	.word	0x0000001e


	//----- nvinfo : EIATTR_FRAME_SIZE
	.align		4
.L_5:
        /*000c*/ 	.byte	0x04, 0x11
        /*000e*/ 	.short	(.L_7 - .L_6)
	.align		4
.L_6:
        /*0010*/ 	.word	index@(_Z10d_printMatP6matrix)
        /*0014*/ 	.word	0x00000008


	//----- nvinfo : EIATTR_REGCOUNT
	.align		4
.L_7:
        /*0018*/ 	.byte	0x04, 0x2f
        /*001a*/ 	.short	(.L_9 - .L_8)
	.align		4
.L_8:
        /*001c*/ 	.word	index@(_Z9d_multMatP6matrixS0_S0_)
        /*0020*/ 	.word	0x00000022


	//----- nvinfo : EIATTR_FRAME_SIZE
	.align		4
.L_9:
        /*0024*/ 	.byte	0x04, 0x11
        /*0026*/ 	.short	(.L_11 - .L_10)
	.align		4
.L_10:
        /*0028*/ 	.word	index@(_Z9d_multMatP6matrixS0_S0_)
        /*002c*/ 	.word	0x00000000


	//----- nvinfo : EIATTR_MIN_STACK_SIZE
	.align		4
.L_11:
        /*0030*/ 	.byte	0x04, 0x12
        /*0032*/ 	.short	(.L_13 - .L_12)
	.align		4
.L_12:
        /*0034*/ 	.word	index@(_Z9d_multMatP6matrixS0_S0_)
        /*0038*/ 	.word	0x00000000


	//----- nvinfo : EIATTR_MIN_STACK_SIZE
	.align		4
.L_13:
        /*003c*/ 	.byte	0x04, 0x12
        /*003e*/ 	.short	(.L_15 - .L_14)
	.align		4
.L_14:
        /*0040*/ 	.word	index@(_Z10d_printMatP6matrix)
        /*0044*/ 	.word	0x00000008
.L_15:


//--------------------- .nv.compat                --------------------------
	.section	.nv.compat,"",@"SHT_CUDA_COMPAT_INFO"
	.align	4
        /*0000*/ 	.byte	0x02, 0x09, 0x00, 0x00, 0x02, 0x02, 0x01, 0x00, 0x02, 0x05, 0x05, 0x00, 0x03, 0x07, 0x01, 0x01
        /*0010*/ 	.byte	0x02, 0x03, 0x00, 0x00, 0x02, 0x06, 0x01, 0x00, 0x04, 0x0b, 0x08, 0x00, 0x01, 0x00, 0x00, 0x00
        /*0020*/ 	.byte	0x00, 0x00, 0x00, 0x00


//--------------------- .nv.info._Z9d_multMatP6matrixS0_S0_ --------------------------
	.section	.nv.info._Z9d_multMatP6matrixS0_S0_,"",@"SHT_CUDA_INFO"
	.sectionflags	@""
	.align	4


	//----- nvinfo : EIATTR_CUDA_API_VERSION
	.align		4
        /*0000*/ 	.byte	0x04, 0x37
        /*0002*/ 	.short	(.L_17 - .L_16)
.L_16:
        /*0004*/ 	.word	0x00000082


	//----- nvinfo : EIATTR_KPARAM_INFO
	.align		4
.L_17:
        /*0008*/ 	.byte	0x04, 0x17
        /*000a*/ 	.short	(.L_19 - .L_18)
.L_18:
        /*000c*/ 	.word	0x00000000
        /*0010*/ 	.short	0x0002
        /*0012*/ 	.short	0x0010
        /*0014*/ 	.byte	0x00, 0xf5, 0x21, 0x00


	//----- nvinfo : EIATTR_KPARAM_INFO
	.align		4
.L_19:
        /*0018*/ 	.byte	0x04, 0x17
        /*001a*/ 	.short	(.L_21 - .L_20)
.L_20:
        /*001c*/ 	.word	0x00000000
        /*0020*/ 	.short	0x0001
        /*0022*/ 	.short	0x0008
        /*0024*/ 	.byte	0x00, 0xf5, 0x21, 0x00


	//----- nvinfo : EIATTR_KPARAM_INFO
	.align		4
.L_21:
        /*0028*/ 	.byte	0x04, 0x17
        /*002a*/ 	.short	(.L_23 - .L_22)
.L_22:
        /*002c*/ 	.word	0x00000000
        /*0030*/ 	.short	0x0000
        /*0032*/ 	.short	0x0000
        /*0034*/ 	.byte	0x00, 0xf5, 0x21, 0x00


	//----- nvinfo : EIATTR_SPARSE_MMA_MASK
	.align		4
.L_23:
        /*0038*/ 	.byte	0x03, 0x50
        /*003a*/ 	.short	0x0000


	//----- nvinfo : EIATTR_MAXREG_COUNT
	.align		4
        /*003c*/ 	.byte	0x03, 0x1b
        /*003e*/ 	.short	0x00ff


	//----- nvinfo : EIATTR_EXTERNS
	.align		4
        /*0040*/ 	.byte	0x04, 0x0f
        /*0042*/ 	.short	(.L_25 - .L_24)


	//   ....[0]....
	.align		4
.L_24:
        /*0044*/ 	.word	index@(vprintf)


	//----- nvinfo : EIATTR_MERCURY_ISA_VERSION
	.align		4
.L_25:
        /*0048*/ 	.byte	0x03, 0x5f
        /*004a*/ 	.short	0x0101


	//----- nvinfo : EIATTR_VRC_CTA_INIT_COUNT
	.align		4
        /*004c*/ 	.byte	0x02, 0x4a
	.zero		1
	.zero		1


	//----- nvinfo : EIATTR_SYSCALL_OFFSETS
	.align		4
        /*0050*/ 	.byte	0x04, 0x46
        /*0052*/ 	.short	(.L_27 - .L_26)


	//   ....[0]....
.L_26:
        /*0054*/ 	.word	0x000018a0


	//----- nvinfo : EIATTR_EXIT_INSTR_OFFSETS
	.align		4
.L_27:
        /*0058*/ 	.byte	0x04, 0x1c
        /*005a*/ 	.short	(.L_29 - .L_28)


	//   ....[0]....
.L_28:
        /*005c*/ 	.word	0x00000090


	//   ....[1]....
        /*0060*/ 	.word	0x000000b0


	//   ....[2]....
        /*0064*/ 	.word	0x00000a40


	//   ....[3]....
        /*0068*/ 	.word	0x00001810


	//   ....[4]....
        /*006c*/ 	.word	0x000018b0


	//----- nvinfo : EIATTR_CBANK_PARAM_SIZE
	.align		4
.L_29:
        /*0070*/ 	.byte	0x03, 0x19
        /*0072*/ 	.short	0x0018


	//----- nvinfo : EIATTR_PARAM_CBANK
	.align		4
        /*0074*/ 	.byte	0x04, 0x0a
        /*0076*/ 	.short	(.L_31 - .L_30)
	.align		4
.L_30:
        /*0078*/ 	.word	index@(.nv.constant0._Z9d_multMatP6matrixS0_S0_)
        /*007c*/ 	.short	0x0380
        /*007e*/ 	.short	0x0018


	//----- nvinfo : EIATTR_SW_WAR
	.align		4
.L_31:
        /*0080*/ 	.byte	0x04, 0x36
        /*0082*/ 	.short	(.L_33 - .L_32)
.L_32:
        /*0084*/ 	.word	0x00000008
.L_33:


//--------------------- .nv.info._Z10d_printMatP6matrix --------------------------
	.section	.nv.info._Z10d_printMatP6matrix,"",@"SHT_CUDA_INFO"
	.sectionflags	@""
	.align	4


	//----- nvinfo : EIATTR_CUDA_API_VERSION
	.align		4
        /*0000*/ 	.byte	0x04, 0x37
        /*0002*/ 	.short	(.L_35 - .L_34)
.L_34:
        /*0004*/ 	.word	0x00000082


	//----- nvinfo : EIATTR_KPARAM_INFO
	.align		4
.L_35:
        /*0008*/ 	.byte	0x04, 0x17
        /*000a*/ 	.short	(.L_37 - .L_36)
.L_36:
        /*000c*/ 	.word	0x00000000
        /*0010*/ 	.short	0x0000
        /*0012*/ 	.short	0x0000
        /*0014*/ 	.byte	0x00, 0xf5, 0x21, 0x00


	//----- nvinfo : EIATTR_SPARSE_MMA_MASK
	.align		4
.L_37:
        /*0018*/ 	.byte	0x03, 0x50
        /*001a*/ 	.short	0x0000


	//----- nvinfo : EIATTR_MAXREG_COUNT
	.align		4
        /*001c*/ 	.byte	0x03, 0x1b
        /*001e*/ 	.short	0x00ff


	//----- nvinfo : EIATTR_EXTERNS
	.align		4
        /*0020*/ 	.byte	0x04, 0x0f
        /*0022*/ 	.short	(.L_39 - .L_38)


	//   ....[0]....
	.align		4
.L_38:
        /*0024*/ 	.word	index@(vprintf)


	//----- nvinfo : EIATTR_MERCURY_ISA_VERSION
	.align		4
.L_39:
        /*0028*/ 	.byte	0x03, 0x5f
        /*002a*/ 	.short	0x0101


	//----- nvinfo : EIATTR_VRC_CTA_INIT_COUNT
	.align		4
        /*002c*/ 	.byte	0x02, 0x4a
	.zero		1
	.zero		1


	//----- nvinfo : EIATTR_SYSCALL_OFFSETS
	.align		4
        /*0030*/ 	.byte	0x04, 0x46
        /*0032*/ 	.short	(.L_41 - .L_40)


	//   ....[0]....
.L_40:
        /*0034*/ 	.word	0x00000140


	//   ....[1]....
        /*0038*/ 	.word	0x00000360


	//   ....[2]....
        /*003c*/ 	.word	0x00000490


	//   ....[3]....
        /*0040*/ 	.word	0x000005b0


	//   ....[4]....
        /*0044*/ 	.word	0x000006d0


	//   ....[5]....
        /*0048*/ 	.word	0x000007f0


	//   ....[6]....
        /*004c*/ 	.word	0x00000910


	//   ....[7]....
        /*0050*/ 	.word	0x00000a30


	//   ....[8]....
        /*0054*/ 	.word	0x00000b50


	//   ....[9]....
        /*0058*/ 	.word	0x00000c70


	//   ....[10]....
        /*005c*/ 	.word	0x00000d90


	//   ....[11]....
        /*0060*/ 	.word	0x00000eb0


	//   ....[12]....
        /*0064*/ 	.word	0x00000fd0


	//   ....[13]....
        /*0068*/ 	.word	0x000010f0


	//   ....[14]....
        /*006c*/ 	.word	0x00001210


	//   ....[15]....
        /*0070*/ 	.word	0x00001330


	//   ....[16]....
        /*0074*/ 	.word	0x00001450


	//   ....[17]....
        /*0078*/ 	.word	0x00001600


	//   ....[18]....
        /*007c*/ 	.word	0x00001720


	//   ....[19]....
        /*0080*/ 	.word	0x00001840


	//   ....[20]....
        /*0084*/ 	.word	0x00001960


	//   ....[21]....
        /*0088*/ 	.word	0x00001a80


	//   ....[22]....
        /*008c*/ 	.word	0x00001ba0


	//   ....[23]....
        /*0090*/ 	.word	0x00001cc0


	//   ....[24]....
        /*0094*/ 	.word	0x00001de0


	//   ....[25]....
        /*0098*/ 	.word	0x00001f50


	//   ....[26]....
        /*009c*/ 	.word	0x00002070


	//   ....[27]....
        /*00a0*/ 	.word	0x00002190


	//   ....[28]....
        /*00a4*/ 	.word	0x000022b0


	//   ....[29]....
        /*00a8*/ 	.word	0x00002410


	//   ....[30]....
        /*00ac*/ 	.word	0x00002570


	//   ....[31]....
        /*00b0*/ 	.word	0x000026b0


	//   ....[32]....
        /*00b4*/ 	.word	0x00002730


	//   ....[33]....
        /*00b8*/ 	.word	0x00002890


	//   ....[34]....
        /*00bc*/ 	.word	0x00002900


	//   ....[35]....
        /*00c0*/ 	.word	0x00002970


	//   ....[36]....
        /*00c4*/ 	.word	0x000029e0


	//   ....[37]....
        /*00c8*/ 	.word	0x00002af0


	//   ....[38]....
        /*00cc*/ 	.word	0x00002ba0


	//----- nvinfo : EIATTR_EXIT_INSTR_OFFSETS
	.align		4
.L_41:
        /*00d0*/ 	.byte	0x04, 0x1c
        /*00d2*/ 	.short	(.L_43 - .L_42)


	//   ....[0]....
.L_42:
        /*00d4*/ 	.word	0x00002bb0


	//----- nvinfo : EIATTR_CRS_STACK_SIZE
	.align		4
.L_43:
        /*00d8*/ 	.byte	0x04, 0x1e
        /*00da*/ 	.short	(.L_45 - .L_44)
.L_44:
        /*00dc*/ 	.word	0x00000000


	//----- nvinfo : EIATTR_CBANK_PARAM_SIZE
	.align		4
.L_45:
        /*00e0*/ 	.byte	0x03, 0x19
        /*00e2*/ 	.short	0x0008


	//----- nvinfo : EIATTR_PARAM_CBANK
	.align		4
        /*00e4*/ 	.byte	0x04, 0x0a
        /*00e6*/ 	.short	(.L_47 - .L_46)
	.align		4
.L_46:
        /*00e8*/ 	.word	index@(.nv.constant0._Z10d_printMatP6matrix)
        /*00ec*/ 	.short	0x0380
        /*00ee*/ 	.short	0x0008


	//----- nvinfo : EIATTR_SW_WAR
	.align		4
.L_47:
        /*00f0*/ 	.byte	0x04, 0x36
        /*00f2*/ 	.short	(.L_49 - .L_48)
.L_48:
        /*00f4*/ 	.word	0x00000008
.L_49:


//--------------------- .nv.callgraph             --------------------------
	.section	.nv.callgraph,"",@"SHT_CUDA_CALLGRAPH"
	.align	4
	.sectionentsize	8
	.align		4
        /*0000*/ 	.word	0x00000000
	.align		4
        /*0004*/ 	.word	0xffffffff
	.align		4
        /*0008*/ 	.word	index@(_Z9d_multMatP6matrixS0_S0_)
	.align		4
        /*000c*/ 	.word	index@(vprintf)
	.align		4
        /*0010*/ 	.word	index@(_Z10d_printMatP6matrix)
	.align		4
        /*0014*/ 	.word	index@(vprintf)
	.align		4
        /*0018*/ 	.word	0x00000000
	.align		4
        /*001c*/ 	.word	0xfffffffe
	.align		4
        /*0020*/ 	.word	0x00000000
	.align		4
        /*0024*/ 	.word	0xfffffffd
	.align		4
        /*0028*/ 	.word	0x00000000
	.align		4
        /*002c*/ 	.word	0xfffffffc


//--------------------- .nv.constant4             --------------------------
	.section	.nv.constant4,"a",@progbits
	.align	8
	.align		8
.nv.constant4:
        /*0000*/ 	.dword	vprintf
	.align		8
        /*0008*/ 	.dword	$str
	.align		8
        /*0010*/ 	.dword	$str$1
	.align		8
        /*0018*/ 	.dword	$str$2
	.align		8
        /*0020*/ 	.dword	$str$3


//--------------------- .text._Z9d_multMatP6matrixS0_S0_ --------------------------
	.section	.text._Z9d_multMatP6matrixS0_S0_,"ax",@progbits
	.align	128
        .global         _Z9d_multMatP6matrixS0_S0_
        .type           _Z9d_multMatP6matrixS0_S0_,@function
        .size           _Z9d_multMatP6matrixS0_S0_,(.L_x_68 - _Z9d_multMatP6matrixS0_S0_)
        .other          _Z9d_multMatP6matrixS0_S0_,@"STO_CUDA_ENTRY STV_DEFAULT"
_Z9d_multMatP6matrixS0_S0_:
.text._Z9d_multMatP6matrixS0_S0_:
[----:B------:R-:W0:Y:S08]  /*0000*/  LDC R1, c[0x0][0x37c] ;  /* 0x0000df00ff017b82 */ /* 0x000e300000000800 */
[----:B------:R-:W1:Y:S01]  /*0010*/  LDC.64 R6, c[0x0][0x380] ;  /* 0x0000e000ff067b82 */ /* 0x000e620000000a00 */
[----:B------:R-:W1:Y:S07]  /*0020*/  LDCU.64 UR6, c[0x0][0x358] ;  /* 0x00006b00ff0677ac */ /* 0x000e6e0008000a00 */
[----:B------:R-:W2:Y:S01]  /*0030*/  LDC.64 R2, c[0x0][0x388] ;  /* 0x0000e200ff027b82 */ /* 0x000ea20000000a00 */
[----:B-1----:R-:W3:Y:S04]  /*0040*/  LDG.E.64 R6, desc[UR6][R6.64] ;  /* 0x0000000606067981 */ /* 0x002ee8000c1e1b00 */
[----:B--2---:R-:W3:Y:S02]  /*0050*/  LDG.E.64 R2, desc[UR6][R2.64] ;  /* 0x0000000602027981 */ /* 0x004ee4000c1e1b00 */
[----:B---3--:R-:W-:-:S13]  /*0060*/  ISETP.NE.AND P0, PT, R6, R3, PT ;  /* 0x000000030600720c */ /* 0x008fda0003f05270 */
[----:B0-----:R-:W-:Y:S05]  /*0070*/  @P0 BRA `(.L_x_0) ;  /* 0x0000001400ec0947 */ /* 0x001fea0003800000 */
[----:B------:R-:W-:-:S13]  /*0080*/  ISETP.GE.AND P0, PT, R7, 0x1, PT ;  /* 0x000000010700780c */ /* 0x000fda0003f06270 */
[----:B------:R-:W-:Y:S05]  /*0090*/  @!P0 EXIT ;  /* 0x000000000000894d */ /* 0x000fea0003800000 */
[----:B------:R-:W-:-:S13]  /*00a0*/  ISETP.GE.AND P0, PT, R2, 0x1, PT ;  /* 0x000000010200780c */ /* 0x000fda0003f06270 */
[----:B------:R-:W-:Y:S05]  /*00b0*/  @!P0 EXIT ;  /* 0x000000000000894d */ /* 0x000fea0003800000 */
[----:B------:R-:W-:-:S13]  /*00c0*/  ISETP.GE.AND P0, PT, R6, 0x1, PT ;  /* 0x000000010600780c */ /* 0x000fda0003f06270 */
[----:B------:R-:W-:Y:S05]  /*00d0*/  @!P0 BRA `(.L_x_1) ;  /* 0x0000000800608947 */ /* 0x000fea0003800000 */
[C---:B------:R-:W-:Y:S01]  /*00e0*/  LOP3.LUT R0, R6.reuse, 0x7ffffff8, RZ, 0xc0, !PT ;  /* 0x7ffffff806007812 */ /* 0x040fe200078ec0ff */
[----:B------:R-:W-:Y:S01]  /*00f0*/  HFMA2 R4, -RZ, RZ, 0, 0 ;  /* 0x00000000ff047431 */ /* 0x000fe200000001ff */
[----:B------:R-:W-:Y:S02]  /*0100*/  LOP3.LUT R3, R6, 0x7, RZ, 0xc0, !PT ;  /* 0x0000000706037812 */ /* 0x000fe400078ec0ff */
[----:B------:R-:W-:-:S07]  /*0110*/  IADD3 R5, PT, PT, -R0, RZ, RZ ;  /* 0x000000ff00057210 */ /* 0x000fce0007ffe1ff */
.L_x_7:
[----:B01----:R-:W-:-:S07]  /*0120*/  MOV R24, RZ ;  /* 0x000000ff00187202 */ /* 0x003fce0000000f00 */
.L_x_6:
[----:B0-----:R-:W0:Y:S08]  /*0130*/  LDC.64 R14, c[0x0][0x388] ;  /* 0x0000e200ff0e7b82 */ /* 0x001e300000000a00 */
[----:B-1----:R-:W1:Y:S01]  /*0140*/  LDC.64 R12, c[0x0][0x380] ;  /* 0x0000e000ff0c7b82 */ /* 0x002e620000000a00 */
[----:B0-----:R-:W2:Y:S01]  /*0150*/  LDG.E R27, desc[UR6][R14.64+0x4] ;  /* 0x000004060e1b7981 */ /* 0x001ea2000c1e1900 */
[----:B------:R-:W-:-:S03]  /*0160*/  ISETP.GE.U32.AND P0, PT, R6, 0x8, PT ;  /* 0x000000080600780c */ /* 0x000fc60003f06070 */
[----:B------:R0:W5:Y:S01]  /*0170*/  LDG.E.64 R10, desc[UR6][R14.64+0x8] ;  /* 0x000008060e0a7981 */ /* 0x000162000c1e1b00 */
[----:B------:R-:W-:-:S03]  /*0180*/  CS2R R22, SRZ ;  /* 0x0000000000167805 */ /* 0x000fc6000001ff00 */
[----:B-1----:R0:W5:Y:S04]  /*0190*/  LDG.E R25, desc[UR6][R12.64+0x4] ;  /* 0x000004060c197981 */ /* 0x002168000c1e1900 */
[----:B------:R0:W5:Y:S01]  /*01a0*/  LDG.E.64 R8, desc[UR6][R12.64+0x8] ;  /* 0x000008060c087981 */ /* 0x000162000c1e1b00 */
[----:B--2---:R-:W-:Y:S01]  /*01b0*/  IMAD R27, R27, R24, RZ ;  /* 0x000000181b1b7224 */ /* 0x004fe200078e02ff */
[----:B0-----:R-:W-:Y:S06]  /*01c0*/  @!P0 BRA `(.L_x_2) ;  /* 0x0000000000f48947 */ /* 0x001fec0003800000 */
[----:B-----5:R-:W-:Y:S01]  /*01d0*/  IADD3 R12, P0, PT, R10, 0x20, RZ ;  /* 0x000000200a0c7810 */ /* 0x020fe20007f1e0ff */
[----:B------:R-:W-:Y:S01]  /*01e0*/  HFMA2 R22, -RZ, RZ, 0, 0 ;  /* 0x00000000ff167431 */ /* 0x000fe200000001ff */
[----:B------:R-:W-:Y:S02]  /*01f0*/  MOV R29, R27 ;  /* 0x0000001b001d7202 */ /* 0x000fe40000000f00 */
[----:B------:R-:W-:Y:S02]  /*0200*/  MOV R26, R4 ;  /* 0x00000004001a7202 */ /* 0x000fe40000000f00 */
[----:B------:R-:W-:Y:S02]  /*0210*/  MOV R28, R5 ;  /* 0x00000005001c7202 */ /* 0x000fe40000000f00 */
[----:B------:R-:W-:-:S07]  /*0220*/  IADD3.X R13, PT, PT, RZ, R11, RZ, P0, !PT ;  /* 0x0000000bff0d7210 */ /* 0x000fce00007fe4ff */
.L_x_3:
[----:B------:R-:W-:-:S04]  /*0230*/  IMAD.WIDE R16, R26, 0x8, R8 ;  /* 0x000000081a107825 */ /* 0x000fc800078e0208 */
[----:B0-----:R-:W-:Y:S01]  /*0240*/  IMAD.WIDE R14, R29, 0x8, R12 ;  /* 0x000000081d0e7825 */ /* 0x001fe200078e020c */
[----:B------:R0:W2:Y:S04]  /*0250*/  LD.E.64 R20, desc[UR6][R16.64] ;  /* 0x0000000610147980 */ /* 0x0000a8000c101b00 */
[----:B------:R-:W2:Y:S01]  /*0260*/  LD.E.64 R18, desc[UR6][R14.64+-0x20] ;  /* 0xffffe0060e127980 */ /* 0x000ea2000c101b00 */
[----:B-1----:R-:W2:Y:S01]  /*0270*/  I2F.F64 R22, R22 ;  /* 0x0000001600167312 */ /* 0x002ea20000201c00 */
[----:B0-----:R-:W-:Y:S01]  /*0280*/  IMAD.WIDE R16, R25, 0x8, R16 ;  /* 0x0000000819107825 */ /* 0x001fe200078e0210 */
[----:B--2---:R-:W-:-:S04]  /*0290*/  DFMA R22, R20, R18, R22 ;  /* 0x000000121416722b */ /* 0x004fc80000000016 */
[----:B------:R0:W2:Y:S04]  /*02a0*/  LD.E.64 R20, desc[UR6][R16.64] ;  /* 0x0000000610147980 */ /* 0x0000a8000c101b00 */
[----:B------:R-:W2:Y:S01]  /*02b0*/  LD.E.64 R18, desc[UR6][R14.64+-0x18] ;  /* 0xffffe8060e127980 */ /* 0x000ea2000c101b00 */
[----:B------:R-:W1:Y:S01]  /*02c0*/  F2I.F64.TRUNC R30, R22 ;  /* 0x00000016001e7311 */ /* 0x000e62000030d100 */
[----:B0-----:R-:W-:-:S07]  /*02d0*/  IMAD.WIDE R16, R25, 0x8, R16 ;  /* 0x0000000819107825 */ /* 0x001fce00078e0210 */
[----:B-1----:R-:W2:Y:S02]  /*02e0*/  I2F.F64 R22, R30 ;  /* 0x0000001e00167312 */ /* 0x002ea40000201c00 */
[----:B--2---:R-:W-:Y:S01]  /*02f0*/  DFMA R22, R20, R18, R22 ;  /* 0x000000121416722b */ /* 0x004fe20000000016 */
[----:B------:R-:W2:Y:S04]  /*0300*/  LD.E.64 R18, desc[UR6][R14.64+-0x10] ;  /* 0xfffff0060e127980 */ /* 0x000ea8000c101b00 */
[----:B------:R0:W2:Y:S01]  /*0310*/  LD.E.64 R20, desc[UR6][R16.64] ;  /* 0x0000000610147980 */ /* 0x0000a2000c101b00 */
        /* <DEDUP_REMOVED lines=24> */
[----:B------:R-:W1:Y:S03]  /*04a0*/  F2I.F64.TRUNC R31, R22 ;  /* 0x00000016001f7311 */ /* 0x000e66000030d100 */
[----:B------:R-:W3:Y:S01]  /*04b0*/  LD.E.64 R14, desc[UR6][R14.64+0x18] ;  /* 0x000018060e0e7980 */ /* 0x000ee2000c101b00 */
[----:B0-----:R-:W-:-:S06]  /*04c0*/  IMAD.WIDE R16, R25, 0x8, R16 ;  /* 0x0000000819107825 */ /* 0x001fcc00078e0210 */
[----:B------:R-:W3:Y:S01]  /*04d0*/  LD.E.64 R16, desc[UR6][R16.64] ;  /* 0x0000000610107980 */ /* 0x000ee2000c101b00 */
[----:B-1----:R-:W2:Y:S01]  /*04e0*/  I2F.F64 R22, R31 ;  /* 0x0000001f00167312 */ /* 0x002ea20000201c00 */
[----:B------:R-:W-:-:S04]  /*04f0*/  IADD3 R28, PT, PT, R28, 0x8, RZ ;  /* 0x000000081c1c7810 */ /* 0x000fc80007ffe0ff */
[----:B------:R-:W-:Y:S02]  /*0500*/  ISETP.NE.AND P0, PT, R28, RZ, PT ;  /* 0x000000ff1c00720c */ /* 0x000fe40003f05270 */
[----:B------:R-:W-:Y:S02]  /*0510*/  LEA R26, R25, R26, 0x3 ;  /* 0x0000001a191a7211 */ /* 0x000fe400078e18ff */
[----:B------:R-:W-:Y:S01]  /*0520*/  IADD3 R29, PT, PT, R29, 0x8, RZ ;  /* 0x000000081d1d7810 */ /* 0x000fe20007ffe0ff */
[----:B--2---:R-:W-:-:S10]  /*0530*/  DFMA R18, R20, R18, R22 ;  /* 0x000000121412722b */ /* 0x004fd40000000016 */
[----:B------:R-:W0:Y:S08]  /*0540*/  F2I.F64.TRUNC R18, R18 ;  /* 0x0000001200127311 */ /* 0x000e30000030d100 */
[----:B0-----:R-:W3:Y:S02]  /*0550*/  I2F.F64 R18, R18 ;  /* 0x0000001200127312 */ /* 0x001ee40000201c00 */
[----:B---3--:R-:W-:-:S06]  /*0560*/  DFMA R14, R16, R14, R18 ;  /* 0x0000000e100e722b */ /* 0x008fcc0000000012 */
[----:B------:R0:W1:Y:S01]  /*0570*/  F2I.F64.TRUNC R22, R14 ;  /* 0x0000000e00167311 */ /* 0x000062000030d100 */
[----:B------:R-:W-:Y:S05]  /*0580*/  @P0 BRA `(.L_x_3) ;  /* 0xfffffffc00280947 */ /* 0x000fea000383ffff */
[----:B------:R-:W-:-:S07]  /*0590*/  MOV R23, R0 ;  /* 0x0000000000177202 */ /* 0x000fce0000000f00 */
.L_x_2:
[----:B------:R-:W-:-:S13]  /*05a0*/  ISETP.NE.AND P0, PT, R3, RZ, PT ;  /* 0x000000ff0300720c */ /* 0x000fda0003f05270 */
[----:B------:R-:W-:Y:S05]  /*05b0*/  @!P0 BRA `(.L_x_4) ;  /* 0x0000000000f08947 */ /* 0x000fea0003800000 */
[----:B------:R-:W-:-:S04]  /*05c0*/  IADD3 R12, PT, PT, R3, -0x1, RZ ;  /* 0xffffffff030c7810 */ /* 0x000fc80007ffe0ff */
[----:B------:R-:W-:-:S13]  /*05d0*/  ISETP.GE.U32.AND P0, PT, R12, 0x3, PT ;  /* 0x000000030c00780c */ /* 0x000fda0003f06070 */
[----:B------:R-:W-:Y:S05]  /*05e0*/  @!P0 BRA `(.L_x_5) ;  /* 0x0000000000708947 */ /* 0x000fea0003800000 */
[-C--:B------:R-:W-:Y:S01]  /*05f0*/  IADD3 R21, PT, PT, R27, R23.reuse, RZ ;  /* 0x000000171b157210 */ /* 0x080fe20007ffe0ff */
[----:B-----5:R-:W-:-:S04]  /*0600*/  IMAD R17, R25, R23, R4 ;  /* 0x0000001719117224 */ /* 0x020fc800078e0204 */
[----:B------:R-:W-:-:S04]  /*0610*/  IMAD.WIDE R16, R17, 0x8, R8 ;  /* 0x0000000811107825 */ /* 0x000fc800078e0208 */
[----:B------:R-:W-:Y:S01]  /*0620*/  IMAD.WIDE R20, R21, 0x8, R10 ;  /* 0x0000000815147825 */ /* 0x000fe200078e020a */
[----:B------:R2:W3:Y:S04]  /*0630*/  LD.E.64 R28, desc[UR6][R16.64] ;  /* 0x00000006101c7980 */ /* 0x0004e8000c101b00 */
[----:B------:R-:W3:Y:S04]  /*0640*/  LD.E.64 R18, desc[UR6][R20.64] ;  /* 0x0000000614127980 */ /* 0x000ee8000c101b00 */
[----:B------:R-:W4:Y:S01]  /*0650*/  LD.E.64 R12, desc[UR6][R20.64+0x8] ;  /* 0x00000806140c7980 */ /* 0x000f22000c101b00 */
[----:B--2---:R-:W-:-:S05]  /*0660*/  IMAD.WIDE R16, R25, 0x8, R16 ;  /* 0x0000000819107825 */ /* 0x004fca00078e0210 */
[----:B0-----:R0:W4:Y:S01]  /*0670*/  LD.E.64 R14, desc[UR6][R16.64] ;  /* 0x00000006100e7980 */ /* 0x001122000c101b00 */
[----:B-1----:R-:W3:Y:S01]  /*0680*/  I2F.F64 R30, R22 ;  /* 0x00000016001e7312 */ /* 0x002ee20000201c00 */
[----:B0-----:R-:W-:Y:S01]  /*0690*/  IMAD.WIDE R16, R25, 0x8, R16 ;  /* 0x0000000819107825 */ /* 0x001fe200078e0210 */
[----:B---3--:R-:W-:-:S06]  /*06a0*/  DFMA R18, R28, R18, R30 ;  /* 0x000000121c12722b */ /* 0x008fcc000000001e */
[----:B------:R-:W0:Y:S08]  /*06b0*/  F2I.F64.TRUNC R26, R18 ;  /* 0x00000012001a7311 */ /* 0x000e30000030d100 */
[----:B0-----:R-:W4:Y:S02]  /*06c0*/  I2F.F64 R18, R26 ;  /* 0x0000001a00127312 */ /* 0x001f240000201c00 */
[----:B----4-:R-:W-:Y:S01]  /*06d0*/  DFMA R18, R14, R12, R18 ;  /* 0x0000000c0e12722b */ /* 0x010fe20000000012 */
[----:B------:R-:W2:Y:S04]  /*06e0*/  LD.E.64 R12, desc[UR6][R20.64+0x10] ;  /* 0x00001006140c7980 */ /* 0x000ea8000c101b00 */
[----:B------:R0:W2:Y:S04]  /*06f0*/  LD.E.64 R14, desc[UR6][R16.64] ;  /* 0x00000006100e7980 */ /* 0x0000a8000c101b00 */
[----:B------:R-:W3:Y:S01]  /*0700*/  LD.E.64 R20, desc[UR6][R20.64+0x18] ;  /* 0x0000180614147980 */ /* 0x000ee2000c101b00 */
[----:B0-----:R-:W-:-:S06]  /*0710*/  IMAD.WIDE R16, R25, 0x8, R16 ;  /* 0x0000000819107825 */ /* 0x001fcc00078e0210 */
[----:B------:R-:W3:Y:S01]  /*0720*/  LD.E.64 R16, desc[UR6][R16.64] ;  /* 0x0000000610107980 */ /* 0x000ee2000c101b00 */
[----:B------:R-:W0:Y:S08]  /*0730*/  F2I.F64.TRUNC R28, R18 ;  /* 0x00000012001c7311 */ /* 0x000e30000030d100 */
[----:B0-----:R-:W2:Y:S01]  /*0740*/  I2F.F64 R18, R28 ;  /* 0x0000001c00127312 */ /* 0x001ea20000201c00 */
[----:B------:R-:W-:Y:S01]  /*0750*/  IADD3 R23, PT, PT, R23, 0x4, RZ ;  /* 0x0000000417177810 */ /* 0x000fe20007ffe0ff */
[----:B--2---:R-:W-:-:S10]  /*0760*/  DFMA R14, R14, R12, R18 ;  /* 0x0000000c0e0e722b */ /* 0x004fd40000000012 */
[----:B------:R-:W0:Y:S08]  /*0770*/  F2I.F64.TRUNC R14, R14 ;  /* 0x0000000e000e7311 */ /* 0x000e30000030d100 */
[----:B0-----:R-:W3:Y:S02]  /*0780*/  I2F.F64 R12, R14 ;  /* 0x0000000e000c7312 */ /* 0x001ee40000201c00 */
[----:B---3--:R-:W-:-:S06]  /*0790*/  DFMA R12, R16, R20, R12 ;  /* 0x00000014100c722b */ /* 0x008fcc000000000c */
[----:B------:R2:W3:Y:S05]  /*07a0*/  F2I.F64.TRUNC R22, R12 ;  /* 0x0000000c00167311 */ /* 0x0004ea000030d100 */
.L_x_5:
[----:B--2---:R-:W-:-:S13]  /*07b0*/  LOP3.LUT P0, R12, R6, 0x3, RZ, 0xc0, !PT ;  /* 0x00000003060c7812 */ /* 0x004fda000780c0ff */
[----:B------:R-:W-:Y:S05]  /*07c0*/  @!P0 BRA `(.L_x_4) ;  /* 0x00000000006c8947 */ /* 0x000fea0003800000 */
[----:B------:R-:W-:-:S13]  /*07d0*/  ISETP.NE.AND P0, PT, R12, 0x1, PT ;  /* 0x000000010c00780c */ /* 0x000fda0003f05270 */
[-C--:B------:R-:W-:Y:S01]  /*07e0*/  @P0 IADD3 R13, PT, PT, R27, R23.reuse, RZ ;  /* 0x000000171b0d0210 */ /* 0x080fe20007ffe0ff */
[----:B0----5:R-:W-:-:S04]  /*07f0*/  @P0 IMAD R15, R25, R23, R4 ;  /* 0x00000017190f0224 */ /* 0x021fc800078e0204 */
[----:B------:R-:W-:-:S04]  /*0800*/  @P0 IMAD.WIDE R14, R15, 0x8, R8 ;  /* 0x000000080f0e0825 */ /* 0x000fc800078e0208 */
[----:B------:R-:W-:Y:S01]  /*0810*/  @P0 IMAD.WIDE R12, R13, 0x8, R10 ;  /* 0x000000080d0c0825 */ /* 0x000fe200078e020a */
[----:B------:R0:W2:Y:S04]  /*0820*/  @P0 LD.E.64 R18, desc[UR6][R14.64] ;  /* 0x000000060e120980 */ /* 0x0000a8000c101b00 */
[----:B------:R-:W2:Y:S01]  /*0830*/  @P0 LD.E.64 R16, desc[UR6][R12.64] ;  /* 0x000000060c100980 */ /* 0x000ea2000c101b00 */
[----:B0-----:R-:W-:-:S03]  /*0840*/  @P0 IMAD.WIDE R14, R25, 0x8, R14 ;  /* 0x00000008190e0825 */ /* 0x001fc600078e020e */
[----:B------:R-:W4:Y:S04]  /*0850*/  @P0 LD.E.64 R12, desc[UR6][R12.64+0x8] ;  /* 0x000008060c0c0980 */ /* 0x000f28000c101b00 */
[----:B------:R-:W4:Y:S01]  /*0860*/  @P0 LD.E.64 R14, desc[UR6][R14.64] ;  /* 0x000000060e0e0980 */ /* 0x000f22000c101b00 */
[----:B------:R-:W-:Y:S02]  /*0870*/  LOP3.LUT P1, RZ, R6, 0x1, RZ, 0xc0, !PT ;  /* 0x0000000106ff7812 */ /* 0x000fe4000782c0ff */
[----:B------:R-:W-:-:S11]  /*0880*/  @P0 IADD3 R23, PT, PT, R23, 0x2, RZ ;  /* 0x0000000217170810 */ /* 0x000fd60007ffe0ff */
[-C--:B------:R-:W-:Y:S01]  /*0890*/  @P1 IMAD R21, R25, R23.reuse, R4 ;  /* 0x0000001719151224 */ /* 0x080fe200078e0204 */
[----:B------:R-:W-:-:S03]  /*08a0*/  @P1 IADD3 R27, PT, PT, R27, R23, RZ ;  /* 0x000000171b1b1210 */ /* 0x000fc60007ffe0ff */
[----:B------:R-:W-:-:S04]  /*08b0*/  @P1 IMAD.WIDE R20, R21, 0x8, R8 ;  /* 0x0000000815141825 */ /* 0x000fc800078e0208 */
[----:B------:R-:W-:Y:S02]  /*08c0*/  @P1 IMAD.WIDE R8, R27, 0x8, R10 ;  /* 0x000000081b081825 */ /* 0x000fe400078e020a */
[----:B------:R-:W4:Y:S04]  /*08d0*/  @P1 LD.E.64 R20, desc[UR6][R20.64] ;  /* 0x0000000614141980 */ /* 0x000f28000c101b00 */
[----:B------:R-:W4:Y:S01]  /*08e0*/  @P1 LD.E.64 R8, desc[UR6][R8.64] ;  /* 0x0000000608081980 */ /* 0x000f22000c101b00 */
[----:B-1-3--:R-:W2:Y:S02]  /*08f0*/  @P0 I2F.F64 R10, R22 ;  /* 0x00000016000a0312 */ /* 0x00aea40000201c00 */
[----:B--2---:R-:W-:-:S10]  /*0900*/  @P0 DFMA R16, R18, R16, R10 ;  /* 0x000000101210022b */ /* 0x004fd4000000000a */
[----:B------:R-:W0:Y:S08]  /*0910*/  @P0 F2I.F64.TRUNC R16, R16 ;  /* 0x0000001000100311 */ /* 0x000e30000030d100 */
[----:B0-----:R-:W4:Y:S02]  /*0920*/  @P0 I2F.F64 R10, R16 ;  /* 0x00000010000a0312 */ /* 0x001f240000201c00 */
[----:B----4-:R-:W-:-:S06]  /*0930*/  @P0 DFMA R12, R14, R12, R10 ;  /* 0x0000000c0e0c022b */ /* 0x010fcc000000000a */
[----:B------:R-:W0:Y:S08]  /*0940*/  @P0 F2I.F64.TRUNC R22, R12 ;  /* 0x0000000c00160311 */ /* 0x000e30000030d100 */
[----:B0-----:R-:W0:Y:S02]  /*0950*/  @P1 I2F.F64 R10, R22 ;  /* 0x00000016000a1312 */ /* 0x001e240000201c00 */
[----:B0-----:R-:W-:-:S06]  /*0960*/  @P1 DFMA R10, R20, R8, R10 ;  /* 0x00000008140a122b */ /* 0x001fcc000000000a */
[----:B------:R2:W4:Y:S05]  /*0970*/  @P1 F2I.F64.TRUNC R22, R10 ;  /* 0x0000000a00161311 */ /* 0x00052a000030d100 */
.L_x_4:
[----:B--2--5:R-:W2:Y:S02]  /*0980*/  LDC.64 R10, c[0x0][0x390] ;  /* 0x0000e400ff0a7b82 */ /* 0x024ea40000000a00 */
[----:B--2---:R-:W2:Y:S04]  /*0990*/  LDG.E R13, desc[UR6][R10.64+0x4] ;  /* 0x000004060a0d7981 */ /* 0x004ea8000c1e1900 */
[----:B------:R-:W2:Y:S01]  /*09a0*/  LDG.E.64 R8, desc[UR6][R10.64+0x8] ;  /* 0x000008060a087981 */ /* 0x000ea2000c1e1b00 */
[----:B-1-34-:R-:W1:Y:S01]  /*09b0*/  I2F.F64 R22, R22 ;  /* 0x0000001600167312 */ /* 0x01ae620000201c00 */
[----:B--2---:R-:W-:Y:S01]  /*09c0*/  IMAD R13, R13, R24, R4 ;  /* 0x000000180d0d7224 */ /* 0x004fe200078e0204 */
[----:B------:R-:W-:-:S03]  /*09d0*/  IADD3 R24, PT, PT, R24, 0x1, RZ ;  /* 0x0000000118187810 */ /* 0x000fc60007ffe0ff */
[----:B------:R-:W-:Y:S01]  /*09e0*/  IMAD.WIDE R8, R13, 0x8, R8 ;  /* 0x000000080d087825 */ /* 0x000fe200078e0208 */
[----:B------:R-:W-:-:S04]  /*09f0*/  ISETP.NE.AND P0, PT, R24, R2, PT ;  /* 0x000000021800720c */ /* 0x000fc80003f05270 */
[----:B-1----:R1:W-:Y:S09]  /*0a00*/  ST.E.64 desc[UR6][R8.64], R22 ;  /* 0x0000001608007985 */ /* 0x0023f2000c101b06 */
[----:B------:R-:W-:Y:S05]  /*0a10*/  @P0 BRA `(.L_x_6) ;  /* 0xfffffff400c40947 */ /* 0x000fea000383ffff */
[----:B------:R-:W-:-:S04]  /*0a20*/  IADD3 R4, PT, PT, R4, 0x1, RZ ;  /* 0x0000000104047810 */ /* 0x000fc80007ffe0ff */
[----:B------:R-:W-:-:S13]  /*0a30*/  ISETP.NE.AND P0, PT, R4, R7, PT ;  /* 0x000000070400720c */ /* 0x000fda0003f05270 */
[----:B------:R-:W-:Y:S05]  /*0a40*/  @!P0 EXIT ;  /* 0x000000000000894d */ /* 0x000fea0003800000 */
[----:B------:R-:W-:Y:S05]  /*0a50*/  BRA `(.L_x_7) ;  /* 0xfffffff400b07947 */ /* 0x000fea000383ffff */
.L_x_1:
[C---:B------:R-:W-:Y:S01]  /*0a60*/  LOP3.LUT R6, R2.reuse, 0xf, RZ, 0xc0, !PT ;  /* 0x0000000f02067812 */ /* 0x040fe200078ec0ff */
[----:B------:R-:W-:Y:S01]  /*0a70*/  UMOV UR4, URZ ;  /* 0x000000ff00047c82 */ /* 0x000fe20008000000 */
[----:B------:R-:W-:Y:S02]  /*0a80*/  LOP3.LUT R14, R2, 0x7, RZ, 0xc0, !PT ;  /* 0x00000007020e7812 */ /* 0x000fe400078ec0ff */
[----:B------:R-:W-:Y:S02]  /*0a90*/  IADD3 R0, PT, PT, R6, -0x1, RZ ;  /* 0xffffffff06007810 */ /* 0x000fe40007ffe0ff */
[----:B------:R-:W-:Y:S02]  /*0aa0*/  IADD3 R3, PT, PT, R14, -0x1, RZ ;  /* 0xffffffff0e037810 */ /* 0x000fe40007ffe0ff */
[----:B------:R-:W-:Y:S02]  /*0ab0*/  ISETP.GE.U32.AND P0, PT, R0, 0x7, PT ;  /* 0x000000070000780c */ /* 0x000fe40003f06070 */
[----:B------:R-:W-:-:S02]  /*0ac0*/  ISETP.GE.U32.AND P1, PT, R3, 0x3, PT ;  /* 0x000000030300780c */ /* 0x000fc40003f26070 */
[C---:B------:R-:W-:Y:S02]  /*0ad0*/  LOP3.LUT R0, R2.reuse, 0x7ffffff0, RZ, 0xc0, !PT ;  /* 0x7ffffff002007812 */ /* 0x040fe400078ec0ff */
[----:B------:R-:W-:-:S09]  /*0ae0*/  LOP3.LUT R15, R2, 0x3, RZ, 0xc0, !PT ;  /* 0x00000003020f7812 */ /* 0x000fd200078ec0ff */
.L_x_13:
[----:B------:R-:W-:Y:S01]  /*0af0*/  ISETP.GE.U32.AND P2, PT, R2, 0x10, PT ;  /* 0x000000100200780c */ /* 0x000fe20003f46070 */
[----:B------:R-:W-:-:S12]  /*0b00*/  HFMA2 R3, -RZ, RZ, 0, 0 ;  /* 0x00000000ff037431 */ /* 0x000fd800000001ff */
[----:B01234-:R-:W-:Y:S05]  /*0b10*/  @!P2 BRA `(.L_x_8) ;  /* 0x000000040094a947 */ /* 0x01ffea0003800000 */
[----:B------:R-:W-:-:S07]  /*0b20*/  MOV R3, RZ ;  /* 0x000000ff00037202 */ /* 0x000fce0000000f00 */
.L_x_9:
[----:B------:R-:W0:Y:S02]  /*0b30*/  LDC.64 R4, c[0x0][0x390] ;  /* 0x0000e400ff047b82 */ /* 0x000e240000000a00 */
[----:B01----:R-:W2:Y:S04]  /*0b40*/  LDG.E R10, desc[UR6][R4.64+0x4] ;  /* 0x00000406040a7981 */ /* 0x003ea8000c1e1900 */
[----:B------:R-:W3:Y:S01]  /*0b50*/  LDG.E.64 R8, desc[UR6][R4.64+0x8] ;  /* 0x0000080604087981 */ /* 0x000ee2000c1e1b00 */
[----:B--2---:R-:W-:-:S04]  /*0b60*/  IMAD R11, R10, R3, UR4 ;  /* 0x000000040a0b7e24 */ /* 0x004fc8000f8e0203 */
[----:B---3--:R-:W-:-:S05]  /*0b70*/  IMAD.WIDE R8, R11, 0x8, R8 ;  /* 0x000000080b087825 */ /* 0x008fca00078e0208 */
[----:B------:R0:W-:Y:S04]  /*0b80*/  ST.E.64 desc[UR6][R8.64], RZ ;  /* 0x000000ff08007985 */ /* 0x0001e8000c101b06 */
[----:B------:R-:W2:Y:S04]  /*0b90*/  LDG.E R12, desc[UR6][R4.64+0x4] ;  /* 0x00000406040c7981 */ /* 0x000ea8000c1e1900 */
[----:B------:R-:W3:Y:S01]  /*0ba0*/  LDG.E.64 R10, desc[UR6][R4.64+0x8] ;  /* 0x00000806040a7981 */ /* 0x000ee2000c1e1b00 */
[----:B--2---:R-:W-:-:S05]  /*0bb0*/  IMAD R12, R12, R3, R12 ;  /* 0x000000030c0c7224 */ /* 0x004fca00078e020c */
[----:B------:R-:W-:-:S05]  /*0bc0*/  IADD3 R13, PT, PT, R12, UR4, RZ ;  /* 0x000000040c0d7c10 */ /* 0x000fca000fffe0ff */
[----:B---3--:R-:W-:-:S05]  /*0bd0*/  IMAD.WIDE R10, R13, 0x8, R10 ;  /* 0x000000080d0a7825 */ /* 0x008fca00078e020a */
[----:B------:R1:W-:Y:S04]  /*0be0*/  ST.E.64 desc[UR6][R10.64], RZ ;  /* 0x000000ff0a007985 */ /* 0x0003e8000c101b06 */
[----:B------:R-:W2:Y:S04]  /*0bf0*/  LDG.E R17, desc[UR6][R4.64+0x4] ;  /* 0x0000040604117981 */ /* 0x000ea8000c1e1900 */
[----:B------:R-:W3:Y:S01]  /*0c00*/  LDG.E.64 R12, desc[UR6][R4.64+0x8] ;  /* 0x00000806040c7981 */ /* 0x000ee2000c1e1b00 */
[----:B------:R-:W-:-:S05]  /*0c10*/  IADD3 R16, PT, PT, R3, 0x2, RZ ;  /* 0x0000000203107810 */ /* 0x000fca0007ffe0ff */
[----:B--2---:R-:W-:-:S04]  /*0c20*/  IMAD R17, R16, R17, UR4 ;  /* 0x0000000410117e24 */ /* 0x004fc8000f8e0211 */
[----:B---3--:R-:W-:-:S05]  /*0c30*/  IMAD.WIDE R12, R17, 0x8, R12 ;  /* 0x00000008110c7825 */ /* 0x008fca00078e020c */
[----:B------:R2:W-:Y:S04]  /*0c40*/  ST.E.64 desc[UR6][R12.64], RZ ;  /* 0x000000ff0c007985 */ /* 0x0005e8000c101b06 */
[----:B------:R-:W3:Y:S04]  /*0c50*/  LDG.E R17, desc[UR6][R4.64+0x4] ;  /* 0x0000040604117981 */ /* 0x000ee8000c1e1900 */
[----:B0-----:R-:W4:Y:S01]  /*0c60*/  LDG.E.64 R8, desc[UR6][R4.64+0x8] ;  /* 0x0000080604087981 */ /* 0x001f22000c1e1b00 */
[----:B------:R-:W-:-:S05]  /*0c70*/  IADD3 R16, PT, PT, R3, 0x3, RZ ;  /* 0x0000000303107810 */ /* 0x000fca0007ffe0ff */
[----:B---3--:R-:W-:-:S04]  /*0c80*/  IMAD R17, R16, R17, UR4 ;  /* 0x0000000410117e24 */ /* 0x008fc8000f8e0211 */
[----:B----4-:R-:W-:-:S05]  /*0c90*/  IMAD.WIDE R8, R17, 0x8, R8 ;  /* 0x0000000811087825 */ /* 0x010fca00078e0208 */
[----:B------:R0:W-:Y:S04]  /*0ca0*/  ST.E.64 desc[UR6][R8.64], RZ ;  /* 0x000000ff08007985 */ /* 0x0001e8000c101b06 */
[----:B------:R-:W3:Y:S04]  /*0cb0*/  LDG.E R17, desc[UR6][R4.64+0x4] ;  /* 0x0000040604117981 */ /* 0x000ee8000c1e1900 */
[----:B-1----:R-:W4:Y:S01]  /*0cc0*/  LDG.E.64 R10, desc[UR6][R4.64+0x8] ;  /* 0x00000806040a7981 */ /* 0x002f22000c1e1b00 */
[----:B------:R-:W-:-:S04]  /*0cd0*/  VIADD R16, R3, 0x4 ;  /* 0x0000000403107836 */ /* 0x000fc80000000000 */
[----:B---3--:R-:W-:-:S04]  /*0ce0*/  IMAD R17, R16, R17, UR4 ;  /* 0x0000000410117e24 */ /* 0x008fc8000f8e0211 */
[----:B----4-:R-:W-:-:S05]  /*0cf0*/  IMAD.WIDE R10, R17, 0x8, R10 ;  /* 0x00000008110a7825 */ /* 0x010fca00078e020a */
[----:B------:R1:W-:Y:S04]  /*0d00*/  ST.E.64 desc[UR6][R10.64], RZ ;  /* 0x000000ff0a007985 */ /* 0x0003e8000c101b06 */
[----:B------:R-:W3:Y:S04]  /*0d10*/  LDG.E R17, desc[UR6][R4.64+0x4] ;  /* 0x0000040604117981 */ /* 0x000ee8000c1e1900 */
[----:B--2---:R-:W2:Y:S01]  /*0d20*/  LDG.E.64 R12, desc[UR6][R4.64+0x8] ;  /* 0x00000806040c7981 */ /* 0x004ea2000c1e1b00 */
[----:B------:R-:W-:-:S05]  /*0d30*/  IADD3 R16, PT, PT, R3, 0x5, RZ ;  /* 0x0000000503107810 */ /* 0x000fca0007ffe0ff */
[----:B---3--:R-:W-:-:S04]  /*0d40*/  IMAD R17, R16, R17, UR4 ;  /* 0x0000000410117e24 */ /* 0x008fc8000f8e0211 */
[----:B--2---:R-:W-:-:S05]  /*0d50*/  IMAD.WIDE R12, R17, 0x8, R12 ;  /* 0x00000008110c7825 */ /* 0x004fca00078e020c */
        /* <DEDUP_REMOVED lines=9> */
[----:B------:R-:W-:-:S05]  /*0df0*/  IADD3 R16, PT, PT, R3, 0x7, RZ ;  /* 0x0000000703107810 */ /* 0x000fca0007ffe0ff */
        /* <DEDUP_REMOVED lines=45> */
[----:B------:R-:W2:Y:S04]  /*10d0*/  LDG.E R17, desc[UR6][R4.64+0x4] ;  /* 0x0000040604117981 */ /* 0x000ea8000c1e1900 */
[----:B0-----:R-:W3:Y:S01]  /*10e0*/  LDG.E.64 R8, desc[UR6][R4.64+0x8] ;  /* 0x0000080604087981 */ /* 0x001ee2000c1e1b00 */
[C---:B------:R-:W-:Y:S02]  /*10f0*/  IADD3 R16, PT, PT, R3.reuse, 0xf, RZ ;  /* 0x0000000f03107810 */ /* 0x040fe40007ffe0ff */
[----:B------:R-:W-:-:S04]  /*1100*/  IADD3 R3, PT, PT, R3, 0x10, RZ ;  /* 0x0000001003037810 */ /* 0x000fc80007ffe0ff */
[----:B------:R-:W-:Y:S01]  /*1110*/  ISETP.NE.AND P2, PT, R3, R0, PT ;  /* 0x000000000300720c */ /* 0x000fe20003f45270 */
[----:B--2---:R-:W-:-:S04]  /*1120*/  IMAD R17, R16, R17, UR4 ;  /* 0x0000000410117e24 */ /* 0x004fc8000f8e0211 */
[----:B---3--:R-:W-:-:S05]  /*1130*/  IMAD.WIDE R8, R17, 0x8, R8 ;  /* 0x0000000811087825 */ /* 0x008fca00078e0208 */
[----:B------:R1:W-:Y:S03]  /*1140*/  ST.E.64 desc[UR6][R8.64], RZ ;  /* 0x000000ff08007985 */ /* 0x0003e6000c101b06 */
[----:B------:R-:W-:Y:S05]  /*1150*/  @P2 BRA `(.L_x_9) ;  /* 0xfffffff800742947 */ /* 0x000fea000383ffff */
[----:B------:R-:W-:-:S07]  /*1160*/  MOV R3, R0 ;  /* 0x0000000000037202 */ /* 0x000fce0000000f00 */
.L_x_8:
[----:B------:R-:W-:-:S13]  /*1170*/  ISETP.NE.AND P2, PT, R6, RZ, PT ;  /* 0x000000ff0600720c */ /* 0x000fda0003f45270 */
[----:B------:R-:W-:Y:S05]  /*1180*/  @!P2 BRA `(.L_x_10) ;  /* 0x000000040098a947 */ /* 0x000fea0003800000 */
[----:B------:R-:W-:Y:S01]  /*1190*/  ISETP.NE.AND P2, PT, R14, RZ, PT ;  /* 0x000000ff0e00720c */ /* 0x000fe20003f45270 */
[----:B------:R-:W-:-:S12]  /*11a0*/  @!P0 BRA `(.L_x_11) ;  /* 0x0000000000c48947 */ /* 0x000fd80003800000 */
[----:B------:R-:W1:Y:S02]  /*11b0*/  LDC.64 R4, c[0x0][0x390] ;  /* 0x0000e400ff047b82 */ /* 0x000e640000000a00 */
[----:B-1----:R-:W2:Y:S04]  /*11c0*/  LDG.E R10, desc[UR6][R4.64+0x4] ;  /* 0x00000406040a7981 */ /* 0x002ea8000c1e1900 */
        /* <DEDUP_REMOVED lines=12> */
[----:B------:R-:W-:-:S04]  /*1290*/  VIADD R16, R3, 0x2 ;  /* 0x0000000203107836 */ /* 0x000fc80000000000 */
        /* <DEDUP_REMOVED lines=29> */
[C---:B------:R-:W-:Y:S02]  /*1470*/  IADD3 R16, PT, PT, R3.reuse, 0x7, RZ ;  /* 0x0000000703107810 */ /* 0x040fe40007ffe0ff */
[----:B------:R-:W-:-:S03]  /*1480*/  IADD3 R3, PT, PT, R3, 0x8, RZ ;  /* 0x0000000803037810 */ /* 0x000fc60007ffe0ff */
[----:B---3--:R-:W-:-:S04]  /*1490*/  IMAD R17, R16, R17, UR4 ;  /* 0x0000000410117e24 */ /* 0x008fc8000f8e0211 */
[----:B----4-:R-:W-:-:S05]  /*14a0*/  IMAD.WIDE R10, R17, 0x8, R10 ;  /* 0x00000008110a7825 */ /* 0x010fca00078e020a */
[----:B------:R2:W-:Y:S02]  /*14b0*/  ST.E.64 desc[UR6][R10.64], RZ ;  /* 0x000000ff0a007985 */ /* 0x0005e4000c101b06 */
.L_x_11:
[----:B------:R-:W-:Y:S05]  /*14c0*/  @!P2 BRA `(.L_x_10) ;  /* 0x0000000000c8a947 */ /* 0x000fea0003800000 */
[----:B------:R-:W-:Y:S01]  /*14d0*/  ISETP.NE.AND P2, PT, R15, RZ, PT ;  /* 0x000000ff0f00720c */ /* 0x000fe20003f45270 */
[----:B------:R-:W-:-:S12]  /*14e0*/  @!P1 BRA `(.L_x_12) ;  /* 0x0000000000649947 */ /* 0x000fd80003800000 */
[----:B------:R-:W1:Y:S02]  /*14f0*/  LDC.64 R4, c[0x0][0x390] ;  /* 0x0000e400ff047b82 */ /* 0x000e640000000a00 */
[----:B-12---:R-:W2:Y:S04]  /*1500*/  LDG.E R10, desc[UR6][R4.64+0x4] ;  /* 0x00000406040a7981 */ /* 0x006ea8000c1e1900 */
        /* <DEDUP_REMOVED lines=11> */
[----:B------:R-:W4:Y:S01]  /*15c0*/  LDG.E.64 R12, desc[UR6][R4.64+0x8] ;  /* 0x00000806040c7981 */ /* 0x000f22000c1e1b00 */
[----:B------:R-:W-:-:S05]  /*15d0*/  IADD3 R17, PT, PT, R3, 0x2, RZ ;  /* 0x0000000203117810 */ /* 0x000fca0007ffe0ff */
[----:B--2---:R-:W-:-:S04]  /*15e0*/  IMAD R17, R17, R16, UR4 ;  /* 0x0000000411117e24 */ /* 0x004fc8000f8e0210 */
[----:B----4-:R-:W-:-:S05]  /*15f0*/  IMAD.WIDE R12, R17, 0x8, R12 ;  /* 0x00000008110c7825 */ /* 0x010fca00078e020c */
[----:B------:R3:W-:Y:S04]  /*1600*/  ST.E.64 desc[UR6][R12.64], RZ ;  /* 0x000000ff0c007985 */ /* 0x0007e8000c101b06 */
[----:B------:R-:W2:Y:S04]  /*1610*/  LDG.E R16, desc[UR6][R4.64+0x4] ;  /* 0x0000040604107981 */ /* 0x000ea8000c1e1900 */
[----:B0-----:R-:W4:Y:S01]  /*1620*/  LDG.E.64 R8, desc[UR6][R4.64+0x8] ;  /* 0x0000080604087981 */ /* 0x001f22000c1e1b00 */
[C---:B------:R-:W-:Y:S02]  /*1630*/  IADD3 R17, PT, PT, R3.reuse, 0x3, RZ ;  /* 0x0000000303117810 */ /* 0x040fe40007ffe0ff */
[----:B------:R-:W-:-:S03]  /*1640*/  IADD3 R3, PT, PT, R3, 0x4, RZ ;  /* 0x0000000403037810 */ /* 0x000fc60007ffe0ff */
[----:B--2---:R-:W-:-:S04]  /*1650*/  IMAD R17, R17, R16, UR4 ;  /* 0x0000000411117e24 */ /* 0x004fc8000f8e0210 */
[----:B----4-:R-:W-:-:S05]  /*1660*/  IMAD.WIDE R8, R17, 0x8, R8 ;  /* 0x0000000811087825 */ /* 0x010fca00078e0208 */
[----:B------:R3:W-:Y:S02]  /*1670*/  ST.E.64 desc[UR6][R8.64], RZ ;  /* 0x000000ff08007985 */ /* 0x0007e4000c101b06 */
.L_x_12:
[----:B------:R-:W-:Y:S05]  /*1680*/  @!P2 BRA `(.L_x_10) ;  /* 0x000000000058a947 */ /* 0x000fea0003800000 */
[----:B------:R-:W1:Y:S02]  /*1690*/  LDC.64 R4, c[0x0][0x390] ;  /* 0x0000e400ff047b82 */ /* 0x000e640000000a00 */
[----:B-123--:R-:W2:Y:S04]  /*16a0*/  LDG.E R10, desc[UR6][R4.64+0x4] ;  /* 0x00000406040a7981 */ /* 0x00eea8000c1e1900 */
[----:B------:R-:W3:Y:S01]  /*16b0*/  LDG.E.64 R8, desc[UR6][R4.64+0x8] ;  /* 0x0000080604087981 */ /* 0x000ee2000c1e1b00 */
[----:B------:R-:W-:Y:S01]  /*16c0*/  ISETP.NE.AND P2, PT, R15, 0x1, PT ;  /* 0x000000010f00780c */ /* 0x000fe20003f45270 */
[----:B--2---:R-:W-:-:S04]  /*16d0*/  IMAD R11, R10, R3, UR4 ;  /* 0x000000040a0b7e24 */ /* 0x004fc8000f8e0203 */
[----:B---3--:R-:W-:-:S05]  /*16e0*/  IMAD.WIDE R8, R11, 0x8, R8 ;  /* 0x000000080b087825 */ /* 0x008fca00078e0208 */
[----:B------:R0:W-:Y:S03]  /*16f0*/  ST.E.64 desc[UR6][R8.64], RZ ;  /* 0x000000ff08007985 */ /* 0x0001e6000c101b06 */
[----:B------:R-:W-:Y:S05]  /*1700*/  @!P2 BRA `(.L_x_10) ;  /* 0x000000000038a947 */ /* 0x000fea0003800000 */
[----:B------:R-:W2:Y:S04]  /*1710*/  LDG.E R10, desc[UR6][R4.64+0x4] ;  /* 0x00000406040a7981 */ /* 0x000ea8000c1e1900 */
[----:B0-----:R-:W3:Y:S01]  /*1720*/  LDG.E.64 R8, desc[UR6][R4.64+0x8] ;  /* 0x0000080604087981 */ /* 0x001ee2000c1e1b00 */
[----:B------:R-:W-:Y:S01]  /*1730*/  ISETP.NE.AND P2, PT, R15, 0x2, PT ;  /* 0x000000020f00780c */ /* 0x000fe20003f45270 */
[----:B--2---:R-:W-:-:S05]  /*1740*/  IMAD R10, R10, R3, R10 ;  /* 0x000000030a0a7224 */ /* 0x004fca00078e020a */
[----:B------:R-:W-:-:S05]  /*1750*/  IADD3 R11, PT, PT, R10, UR4, RZ ;  /* 0x000000040a0b7c10 */ /* 0x000fca000fffe0ff */
[----:B---3--:R-:W-:-:S05]  /*1760*/  IMAD.WIDE R8, R11, 0x8, R8 ;  /* 0x000000080b087825 */ /* 0x008fca00078e0208 */
[----:B------:R4:W-:Y:S01]  /*1770*/  ST.E.64 desc[UR6][R8.64], RZ ;  /* 0x000000ff08007985 */ /* 0x0009e2000c101b06 */
[----:B------:R-:W-:Y:S05]  /*1780*/  @!P2 BRA `(.L_x_10) ;  /* 0x000000000018a947 */ /* 0x000fea0003800000 */
[----:B------:R-:W2:Y:S04]  /*1790*/  LDG.E R10, desc[UR6][R4.64+0x4] ;  /* 0x00000406040a7981 */ /* 0x000ea8000c1e1900 */
[----:B----4-:R-:W3:Y:S01]  /*17a0*/  LDG.E.64 R8, desc[UR6][R4.64+0x8] ;  /* 0x0000080604087981 */ /* 0x010ee2000c1e1b00 */
[----:B------:R-:W-:-:S05]  /*17b0*/  IADD3 R3, PT, PT, R3, 0x2, RZ ;  /* 0x0000000203037810 */ /* 0x000fca0007ffe0ff */
[----:B--2---:R-:W-:-:S04]  /*17c0*/  IMAD R3, R3, R10, UR4 ;  /* 0x0000000403037e24 */ /* 0x004fc8000f8e020a */
[----:B---3--:R-:W-:-:S05]  /*17d0*/  IMAD.WIDE R8, R3, 0x8, R8 ;  /* 0x0000000803087825 */ /* 0x008fca00078e0208 */
[----:B------:R0:W-:Y:S02]  /*17e0*/  ST.E.64 desc[UR6][R8.64], RZ ;  /* 0x000000ff08007985 */ /* 0x0001e4000c101b06 */
.L_x_10:
[----:B------:R-:W-:-:S06]  /*17f0*/  UIADD3 UR4, UPT, UPT, UR4, 0x1, URZ ;  /* 0x0000000104047890 */ /* 0x000fcc000fffe0ff */
[----:B------:R-:W-:-:S13]  /*1800*/  ISETP.NE.AND P2, PT, R7, UR4, PT ;  /* 0x0000000407007c0c */ /* 0x000fda000bf45270 */
[----:B------:R-:W-:Y:S05]  /*1810*/  @!P2 EXIT ;  /* 0x000000000000a94d */ /* 0x000fea0003800000 */
[----:B------:R-:W-:Y:S05]  /*1820*/  BRA `(.L_x_13) ;  /* 0xfffffff000b07947 */ /* 0x000fea000383ffff */
.L_x_0:
[----:B------:R-:W-:Y:S01]  /*1830*/  MOV R0, 0x0 ;  /* 0x0000000000007802 */ /* 0x000fe20000000f00 */
[----:B------:R-:W0:Y:S01]  /*1840*/  LDCU.64 UR4, c[0x4][0x20] ;  /* 0x01000400ff0477ac */ /* 0x000e220008000a00 */
[----:B------:R-:W-:Y:S02]  /*1850*/  CS2R R6, SRZ ;  /* 0x0000000000067805 */ /* 0x000fe4000001ff00 */
[----:B------:R1:W2:Y:S01]  /*1860*/  LDC.64 R2, c[0x4][R0] ;  /* 0x0100000000027b82 */ /* 0x0002a20000000a00 */
[----:B0-----:R-:W-:Y:S02]  /*1870*/  MOV R4, UR4 ;  /* 0x0000000400047c02 */ /* 0x001fe40008000f00 */
[----:B-1----:R-:W-:-:S07]  /*1880*/  MOV R5, UR5 ;  /* 0x0000000500057c02 */ /* 0x002fce0008000f00 */
[----:B------:R-:W-:-:S07]  /*1890*/  LEPC R20, `(.L_x_14) ;  /* 0x000000001014794e */ /* 0x000fce0000000000 */
[----:B--2---:R-:W-:Y:S05]  /*18a0*/  CALL.ABS.NOINC R2 ;  /* 0x0000000002007343 */ /* 0x004fea0003c00000 */
.L_x_14:
[----:B------:R-:W-:Y:S05]  /*18b0*/  EXIT ;  /* 0x000000000000794d */ /* 0x000fea0003800000 */
.L_x_15:
[----:B------:R-:W-:-:S00]  /*18c0*/  BRA `(.L_x_15) ;  /* 0xfffffffc00fc7947 */ /* 0x000fc0000383ffff */
[----:B------:R-:W-:-:S00]  /*18d0*/  NOP ;  /* 0x0000000000007918 */ /* 0x000fc00000000000 */
        /* <DEDUP_REMOVED lines=10> */
.L_x_68:


//--------------------- .text._Z10d_printMatP6matrix --------------------------
	.section	.text._Z10d_printMatP6matrix,"ax",@progbits
	.align	128
        .global         _Z10d_printMatP6matrix
        .type           _Z10d_printMatP6matrix,@function
        .size           _Z10d_printMatP6matrix,(.L_x_69 - _Z10d_printMatP6matrix)
        .other          _Z10d_printMatP6matrix,@"STO_CUDA_ENTRY STV_DEFAULT"
_Z10d_printMatP6matrix:
.text._Z10d_printMatP6matrix:
[----:B------:R-:W0:Y:S08]  /*0000*/  LDC R1, c[0x0][0x37c] ;  /* 0x0000df00ff017b82 */ /* 0x000e300000000800 */
[----:B------:R-:W1:Y:S01]  /*0010*/  LDC.64 R22, c[0x0][0x380] ;  /* 0x0000e000ff167b82 */ /* 0x000e620000000a00 */
[----:B------:R-:W1:Y:S01]  /*0020*/  LDCU.64 UR36, c[0x0][0x358] ;  /* 0x00006b00ff2477ac */ /* 0x000e620008000a00 */
[----:B0-----:R-:W-:Y:S01]  /*0030*/  VIADD R1, R1, 0xfffffff8 ;  /* 0xfffffff801017836 */ /* 0x001fe20000000000 */
[----:B------:R-:W0:Y:S01]  /*0040*/  LDCU UR4, c[0x0][0x2f8] ;  /* 0x00005f00ff0477ac */ /* 0x000e220008000800 */
[----:B------:R-:W-:Y:S01]  /*0050*/  MOV R0, 0x0 ;  /* 0x0000000000007802 */ /* 0x000fe20000000f00 */
[----:B------:R-:W2:Y:S01]  /*0060*/  LDCU UR5, c[0x0][0x2fc] ;  /* 0x00005f80ff0577ac */ /* 0x000ea20008000800 */
[----:B------:R-:W3:Y:S01]  /*0070*/  LDCU.64 UR6, c[0x4][0x8] ;  /* 0x01000100ff0677ac */ /* 0x000ee20008000a00 */
[----:B-1----:R-:W4:Y:S01]  /*0080*/  LDG.E.64 R22, desc[UR36][R22.64] ;  /* 0x0000002416167981 */ /* 0x002f22000c1e1b00 */
[----:B------:R1:W1:Y:S01]  /*0090*/  LDC.64 R2, c[0x4][R0] ;  /* 0x0100000000027b82 */ /* 0x0002620000000a00 */
[----:B0-----:R-:W-:-:S05]  /*00a0*/  IADD3 R19, P0, PT, R1, UR4, RZ ;  /* 0x0000000401137c10 */ /* 0x001fca000ff1e0ff */
[----:B--2---:R-:W-:Y:S02]  /*00b0*/  IMAD.X R18, RZ, RZ, UR5, P0 ;  /* 0x00000005ff127e24 */ /* 0x004fe400080e06ff */
[----:B---3--:R-:W-:Y:S02]  /*00c0*/  IMAD.U32 R4, RZ, RZ, UR6 ;  /* 0x00000006ff047e24 */ /* 0x008fe4000f8e00ff */
[----:B------:R-:W-:Y:S02]  /*00d0*/  IMAD.U32 R5, RZ, RZ, UR7 ;  /* 0x00000007ff057e24 */ /* 0x000fe4000f8e00ff */
[----:B------:R-:W-:Y:S02]  /*00e0*/  IMAD.MOV.U32 R6, RZ, RZ, R19 ;  /* 0x000000ffff067224 */ /* 0x000fe400078e0013 */
[----:B------:R-:W-:Y:S02]  /*00f0*/  IMAD.MOV.U32 R7, RZ, RZ, R18 ;  /* 0x000000ffff077224 */ /* 0x000fe400078e0012 */
[----:B----4-:R-:W-:-:S02]  /*0100*/  IMAD.MOV.U32 R8, RZ, RZ, R23 ;  /* 0x000000ffff087224 */ /* 0x010fc400078e0017 */
[----:B------:R-:W-:-:S05]  /*0110*/  IMAD.MOV.U32 R9, RZ, RZ, R22 ;  /* 0x000000ffff097224 */ /* 0x000fca00078e0016 */
[----:B-1----:R0:W-:Y:S02]  /*0120*/  STL.64 [R1], R8 ;  /* 0x0000000801007387 */ /* 0x0021e40000100a00 */
[----:B------:R-:W-:-:S07]  /*0130*/  LEPC R20, `(.L_x_16) ;  /* 0x000000001014794e */ /* 0x000fce0000000000 */
[----:B0-----:R-:W-:Y:S05]  /*0140*/  CALL.ABS.NOINC R2 ;  /* 0x0000000002007343 */ /* 0x001fea0003c00000 */
.L_x_16:
[----:B------:R-:W-:-:S13]  /*0150*/  ISETP.GE.AND P0, PT, R22, 0x1, PT ;  /* 0x000000011600780c */ /* 0x000fda0003f06270 */
[----:B------:R-:W-:Y:S05]  /*0160*/  @!P0 BRA `(.L_x_17) ;  /* 0x0000002800708947 */ /* 0x000fea0003800000 */
[----:B------:R-:W-:Y:S01]  /*0170*/  ISETP.GE.AND P0, PT, R23, 0x1, PT ;  /* 0x000000011700780c */ /* 0x000fe20003f06270 */
[----:B------:R-:W-:-:S12]  /*0180*/  BSSY.RECONVERGENT B8, `(.L_x_17) ;  /* 0x000029a000087945 */ /* 0x000fd80003800200 */
[----:B------:R-:W-:Y:S05]  /*0190*/  @!P0 BRA `(.L_x_18) ;  /* 0x00000024007c8947 */ /* 0x000fea0003800000 */
[----:B------:R-:W-:Y:S01]  /*01a0*/  BSSY.RECONVERGENT B7, `(.L_x_19) ;  /* 0x000025d000077945 */ /* 0x000fe20003800200 */
[----:B------:R-:W-:-:S07]  /*01b0*/  IMAD.MOV.U32 R26, RZ, RZ, RZ ;  /* 0x000000ffff1a7224 */ /* 0x000fce00078e00ff */
.L_x_56:
[----:B------:R-:W-:Y:S01]  /*01c0*/  ISETP.GE.U32.AND P0, PT, R23, 0x10, PT ;  /* 0x000000101700780c */ /* 0x000fe20003f06070 */
[----:B------:R-:W-:-:S12]  /*01d0*/  IMAD.MOV.U32 R17, RZ, RZ, RZ ;  /* 0x000000ffff117224 */ /* 0x000fd800078e00ff */
[----:B------:R-:W-:Y:S05]  /*01e0*/  @!P0 BRA `(.L_x_20) ;  /* 0x0000001000b08947 */ /* 0x000fea0003800000 */
[----:B------:R-:W-:Y:S01]  /*01f0*/  LOP3.LUT R16, R23, 0x7ffffff0, RZ, 0xc0, !PT ;  /* 0x7ffffff017107812 */ /* 0x000fe200078ec0ff */
[----:B------:R-:W-:Y:S01]  /*0200*/  BSSY.RECONVERGENT B6, `(.L_x_20) ;  /* 0x000012a000067945 */ /* 0x000fe20003800200 */
[----:B------:R-:W-:-:S03]  /*0210*/  CS2R R24, SRZ ;  /* 0x0000000000187805 */ /* 0x000fc6000001ff00 */
[----:B------:R-:W-:-:S07]  /*0220*/  IMAD.MOV R16, RZ, RZ, -R16 ;  /* 0x000000ffff107224 */ /* 0x000fce00078e0a10 */
.L_x_37:
[----:B------:R-:W0:Y:S01]  /*0230*/  LDC.64 R6, c[0x0][0x380] ;  /* 0x0000e000ff067b82 */ /* 0x000e220000000a00 */
[----:B------:R-:W-:Y:S01]  /*0240*/  MOV R2, 0x0 ;  /* 0x0000000000027802 */ /* 0x000fe20000000f00 */
[----:B------:R-:W1:Y:S01]  /*0250*/  LDCU.64 UR4, c[0x4][0x10] ;  /* 0x01000200ff0477ac */ /* 0x000e620008000a00 */
[----:B0-----:R-:W2:Y:S04]  /*0260*/  LDG.E R0, desc[UR36][R6.64+0x4] ;  /* 0x0000042406007981 */ /* 0x001ea8000c1e1900 */
[----:B------:R-:W3:Y:S01]  /*0270*/  LDG.E.64 R8, desc[UR36][R6.64+0x8] ;  /* 0x0000082406087981 */ /* 0x000ee2000c1e1b00 */
[----:B--2---:R-:W-:-:S04]  /*0280*/  IMAD R3, R0, R26, R25 ;  /* 0x0000001a00037224 */ /* 0x004fc800078e0219 */
[----:B---3--:R-:W-:-:S06]  /*0290*/  IMAD.WIDE R8, R3, 0x8, R8 ;  /* 0x0000000803087825 */ /* 0x008fcc00078e0208 */
[----:B------:R-:W2:Y:S01]  /*02a0*/  LD.E.64 R8, desc[UR36][R8.64] ;  /* 0x0000002408087980 */ /* 0x000ea2000c101b00 */
[----:B------:R-:W0:Y:S01]  /*02b0*/  LDC.64 R2, c[0x4][R2] ;  /* 0x0100000002027b82 */ /* 0x000e220000000a00 */
[----:B------:R-:W-:Y:S01]  /*02c0*/  VIADD R16, R16, 0x10 ;  /* 0x0000001010107836 */ /* 0x000fe20000000000 */
[----:B------:R-:W-:Y:S01]  /*02d0*/  LOP3.LUT R17, R23, 0x7ffffff0, RZ, 0xc0, !PT ;  /* 0x7ffffff017117812 */ /* 0x000fe200078ec0ff */
[----:B-1----:R-:W-:Y:S02]  /*02e0*/  IMAD.U32 R4, RZ, RZ, UR4 ;  /* 0x00000004ff047e24 */ /* 0x002fe4000f8e00ff */
[----:B------:R-:W-:Y:S01]  /*02f0*/  IMAD.U32 R5, RZ, RZ, UR5 ;  /* 0x00000005ff057e24 */ /* 0x000fe2000f8e00ff */
[----:B------:R-:W-:Y:S01]  /*0300*/  ISETP.NE.AND P0, PT, R16, RZ, PT ;  /* 0x000000ff1000720c */ /* 0x000fe20003f05270 */
[----:B------:R-:W-:Y:S02]  /*0310*/  IMAD.MOV.U32 R6, RZ, RZ, R19 ;  /* 0x000000ffff067224 */ /* 0x000fe400078e0013 */
[----:B------:R-:W-:Y:S01]  /*0320*/  IMAD.MOV.U32 R7, RZ, RZ, R18 ;  /* 0x000000ffff077224 */ /* 0x000fe200078e0012 */
[----:B------:R-:W-:Y:S01]  /*0330*/  P2R R27, PR, RZ, 0x1 ;  /* 0x00000001ff1b7803 */ /* 0x000fe20000000000 */
[----:B0-2---:R1:W-:Y:S08]  /*0340*/  STL.64 [R1], R8 ;  /* 0x0000000801007387 */ /* 0x0053f00000100a00 */
[----:B------:R-:W-:-:S07]  /*0350*/  LEPC R20, `(.L_x_21) ;  /* 0x000000001014794e */ /* 0x000fce0000000000 */
[----:B-1----:R-:W-:Y:S05]  /*0360*/  CALL.ABS.NOINC R2 ;  /* 0x0000000002007343 */ /* 0x002fea0003c00000 */
.L_x_21:
[----:B------:R-:W0:Y:S01]  /*0370*/  LDC.64 R4, c[0x0][0x380] ;  /* 0x0000e000ff047b82 */ /* 0x000e220000000a00 */
[----:B------:R-:W1:Y:S01]  /*0380*/  LDCU.64 UR4, c[0x4][0x10] ;  /* 0x01000200ff0477ac */ /* 0x000e620008000a00 */
[----:B0-----:R-:W2:Y:S04]  /*0390*/  LDG.E R7, desc[UR36][R4.64+0x4] ;  /* 0x0000042404077981 */ /* 0x001ea8000c1e1900 */
[----:B------:R-:W3:Y:S01]  /*03a0*/  LDG.E.64 R2, desc[UR36][R4.64+0x8] ;  /* 0x0000082404027981 */ /* 0x000ee2000c1e1b00 */
[----:B--2---:R-:W-:-:S05]  /*03b0*/  IMAD R7, R7, R26, RZ ;  /* 0x0000001a07077224 */ /* 0x004fca00078e02ff */
[----:B------:R-:W-:-:S04]  /*03c0*/  IADD3 R9, P0, PT, R7, R25, RZ ;  /* 0x0000001907097210 */ /* 0x000fc80007f1e0ff */
[----:B------:R-:W-:Y:S02]  /*03d0*/  LEA.HI.X.SX32 R7, R7, R24, 0x1, P0 ;  /* 0x0000001807077211 */ /* 0x000fe400000f0eff */
[----:B---3--:R-:W-:-:S04]  /*03e0*/  LEA R10, P0, R9, R2, 0x3 ;  /* 0x00000002090a7211 */ /* 0x008fc800078018ff */
[----:B------:R-:W-:-:S06]  /*03f0*/  LEA.HI.X R11, R9, R3, R7, 0x3, P0 ;  /* 0x00000003090b7211 */ /* 0x000fcc00000f1c07 */
[----:B------:R-:W2:Y:S01]  /*0400*/  LD.E.64 R10, desc[UR36][R10.64+0x8] ;  /* 0x000008240a0a7980 */ /* 0x000ea2000c101b00 */
[----:B------:R-:W-:Y:S01]  /*0410*/  MOV R2, 0x0 ;  /* 0x0000000000027802 */ /* 0x000fe20000000f00 */
[----:B-1----:R-:W-:Y:S02]  /*0420*/  IMAD.U32 R4, RZ, RZ, UR4 ;  /* 0x00000004ff047e24 */ /* 0x002fe4000f8e00ff */
[----:B------:R-:W-:Y:S01]  /*0430*/  IMAD.U32 R5, RZ, RZ, UR5 ;  /* 0x00000005ff057e24 */ /* 0x000fe2000f8e00ff */
[----:B------:R0:W1:Y:S01]  /*0440*/  LDC.64 R8, c[0x4][R2] ;  /* 0x0100000002087b82 */ /* 0x0000620000000a00 */
[----:B------:R-:W-:Y:S02]  /*0450*/  IMAD.MOV.U32 R6, RZ, RZ, R19 ;  /* 0x000000ffff067224 */ /* 0x000fe400078e0013 */
[----:B------:R-:W-:Y:S01]  /*0460*/  IMAD.MOV.U32 R7, RZ, RZ, R18 ;  /* 0x000000ffff077224 */ /* 0x000fe200078e0012 */
[----:B-12---:R0:W-:Y:S06]  /*0470*/  STL.64 [R1], R10 ;  /* 0x0000000a01007387 */ /* 0x0061ec0000100a00 */
[----:B------:R-:W-:-:S07]  /*0480*/  LEPC R20, `(.L_x_22) ;  /* 0x000000001014794e */ /* 0x000fce0000000000 */
[----:B0-----:R-:W-:Y:S05]  /*0490*/  CALL.ABS.NOINC R8 ;  /* 0x0000000008007343 */ /* 0x001fea0003c00000 */
.L_x_22:
        /* <DEDUP_REMOVED lines=10> */
[----:B------:R0:W3:Y:S01]  /*0540*/  LDC.64 R8, c[0x4][R2] ;  /* 0x0100000002087b82 */ /* 0x0000e20000000a00 */
[----:B-1----:R-:W-:Y:S02]  /*0550*/  IMAD.U32 R4, RZ, RZ, UR4 ;  /* 0x00000004ff047e24 */ /* 0x002fe4000f8e00ff */
[----:B------:R-:W-:Y:S02]  /*0560*/  IMAD.U32 R5, RZ, RZ, UR5 ;  /* 0x00000005ff057e24 */ /* 0x000fe4000f8e00ff */
[----:B------:R-:W-:Y:S02]  /*0570*/  IMAD.MOV.U32 R6, RZ, RZ, R19 ;  /* 0x000000ffff067224 */ /* 0x000fe400078e0013 */
[----:B------:R-:W-:Y:S01]  /*0580*/  IMAD.MOV.U32 R7, RZ, RZ, R18 ;  /* 0x000000ffff077224 */ /* 0x000fe200078e0012 */
[----:B--23--:R0:W-:Y:S06]  /*0590*/  STL.64 [R1], R10 ;  /* 0x0000000a01007387 */ /* 0x00c1ec0000100a00 */
[----:B------:R-:W-:-:S07]  /*05a0*/  LEPC R20, `(.L_x_23) ;  /* 0x000000001014794e */ /* 0x000fce0000000000 */
[----:B0-----:R-:W-:Y:S05]  /*05b0*/  CALL.ABS.NOINC R8 ;  /* 0x0000000008007343 */ /* 0x001fea0003c00000 */
.L_x_23:
        /* <DEDUP_REMOVED lines=18> */
.L_x_24:
        /* <DEDUP_REMOVED lines=18> */
.L_x_25:
        /* <DEDUP_REMOVED lines=18> */
.L_x_26:
        /* <DEDUP_REMOVED lines=18> */
.L_x_27:
        /* <DEDUP_REMOVED lines=18> */
.L_x_28:
        /* <DEDUP_REMOVED lines=18> */
.L_x_29:
        /* <DEDUP_REMOVED lines=18> */
.L_x_30:
        /* <DEDUP_REMOVED lines=18> */
.L_x_31:
        /* <DEDUP_REMOVED lines=18> */
.L_x_32:
        /* <DEDUP_REMOVED lines=18> */
.L_x_33:
        /* <DEDUP_REMOVED lines=18> */
.L_x_34:
        /* <DEDUP_REMOVED lines=18> */
.L_x_35:
        /* <DEDUP_REMOVED lines=10> */
[----:B------:R-:W0:Y:S01]  /*13e0*/  LDC.64 R2, c[0x4][R2] ;  /* 0x0100000002027b82 */ /* 0x000e220000000a00 */
[----:B-1----:R-:W-:Y:S02]  /*13f0*/  IMAD.U32 R4, RZ, RZ, UR4 ;  /* 0x00000004ff047e24 */ /* 0x002fe4000f8e00ff */
[----:B------:R-:W-:Y:S02]  /*1400*/  IMAD.U32 R5, RZ, RZ, UR5 ;  /* 0x00000005ff057e24 */ /* 0x000fe4000f8e00ff */
[----:B------:R-:W-:Y:S02]  /*1410*/  IMAD.MOV.U32 R6, RZ, RZ, R19 ;  /* 0x000000ffff067224 */ /* 0x000fe400078e0013 */
[----:B------:R-:W-:Y:S01]  /*1420*/  IMAD.MOV.U32 R7, RZ, RZ, R18 ;  /* 0x000000ffff077224 */ /* 0x000fe200078e0012 */
[----:B0-2---:R1:W-:Y:S06]  /*1430*/  STL.64 [R1], R8 ;  /* 0x0000000801007387 */ /* 0x0053ec0000100a00 */
[----:B------:R-:W-:-:S07]  /*1440*/  LEPC R20, `(.L_x_36) ;  /* 0x000000001014794e */ /* 0x000fce0000000000 */
[----:B-1----:R-:W-:Y:S05]  /*1450*/  CALL.ABS.NOINC R2 ;  /* 0x0000000002007343 */ /* 0x002fea0003c00000 */
.L_x_36:
[----:B------:R-:W-:Y:S02]  /*1460*/  ISETP.NE.AND P6, PT, R27, RZ, PT ;  /* 0x000000ff1b00720c */ /* 0x000fe40003fc5270 */
[----:B------:R-:W-:-:S05]  /*1470*/  IADD3 R25, P0, PT, R25, 0x10, RZ ;  /* 0x0000001019197810 */ /* 0x000fca0007f1e0ff */
[----:B------:R-:W-:-:S06]  /*1480*/  IMAD.X R24, RZ, RZ, R24, P0 ;  /* 0x000000ffff187224 */ /* 0x000fcc00000e0618 */
[----:B------:R-:W-:Y:S05]  /*1490*/  @P6 BRA `(.L_x_37) ;  /* 0xffffffec00646947 */ /* 0x000fea000383ffff */
[----:B------:R-:W-:Y:S05]  /*14a0*/  BSYNC.RECONVERGENT B6 ;  /* 0x0000000000067941 */ /* 0x000fea0003800200 */
.L_x_20:
[----:B------:R-:W-:-:S04]  /*14b0*/  LOP3.LUT R0, R23, 0xf, RZ, 0xc0, !PT ;  /* 0x0000000f17007812 */ /* 0x000fc800078ec0ff */
[----:B------:R-:W-:-:S13]  /*14c0*/  ISETP.NE.AND P0, PT, R0, RZ, PT ;  /* 0x000000ff0000720c */ /* 0x000fda0003f05270 */
[----:B------:R-:W-:Y:S05]  /*14d0*/  @!P0 BRA `(.L_x_38) ;  /* 0x0000001000788947 */ /* 0x000fea0003800000 */
[----:B------:R-:W-:-:S05]  /*14e0*/  VIADD R0, R0, 0xffffffff ;  /* 0xffffffff00007836 */ /* 0x000fca0000000000 */
[----:B------:R-:W-:-:S13]  /*14f0*/  ISETP.GE.U32.AND P0, PT, R0, 0x7, PT ;  /* 0x000000070000780c */ /* 0x000fda0003f06070 */
[----:B------:R-:W-:Y:S05]  /*1500*/  @!P0 BRA `(.L_x_39) ;  /* 0x00000008003c8947 */ /* 0x000fea0003800000 */
        /* <DEDUP_REMOVED lines=16> */
.L_x_40:
[----:B------:R-:W0:Y:S01]  /*1610*/  LDC.64 R6, c[0x0][0x380] ;  /* 0x0000e000ff067b82 */ /* 0x000e220000000a00 */
[----:B------:R-:W1:Y:S01]  /*1620*/  LDCU.64 UR4, c[0x4][0x10] ;  /* 0x01000200ff0477ac */ /* 0x000e620008000a00 */
[----:B0-----:R-:W2:Y:S04]  /*1630*/  LDG.E R3, desc[UR36][R6.64+0x4] ;  /* 0x0000042406037981 */ /* 0x001ea8000c1e1900 */
[----:B------:R-:W3:Y:S01]  /*1640*/  LDG.E.64 R4, desc[UR36][R6.64+0x8] ;  /* 0x0000082406047981 */ /* 0x000ee2000c1e1b00 */
[----:B--2---:R-:W-:-:S05]  /*1650*/  IMAD R0, R3, R26, RZ ;  /* 0x0000001a03007224 */ /* 0x004fca00078e02ff */
[----:B------:R-:W-:-:S04]  /*1660*/  IADD3 R3, P0, PT, R17, R0, RZ ;  /* 0x0000000011037210 */ /* 0x000fc80007f1e0ff */
[----:B------:R-:W-:Y:S02]  /*1670*/  LEA.HI.X.SX32 R0, R0, RZ, 0x1, P0 ;  /* 0x000000ff00007211 */ /* 0x000fe400000f0eff */
        /* <DEDUP_REMOVED lines=11> */
.L_x_41:
        /* <DEDUP_REMOVED lines=18> */
.L_x_42:
        /* <DEDUP_REMOVED lines=18> */
.L_x_43:
        /* <DEDUP_REMOVED lines=18> */
.L_x_44:
        /* <DEDUP_REMOVED lines=18> */
.L_x_45:
        /* <DEDUP_REMOVED lines=18> */
.L_x_46:
        /* <DEDUP_REMOVED lines=18> */
.L_x_47:
[----:B------:R-:W-:-:S07]  /*1df0*/  VIADD R17, R17, 0x8 ;  /* 0x0000000811117836 */ /* 0x000fce0000000000 */
.L_x_39:
        /* <DEDUP_REMOVED lines=22> */
.L_x_49:
        /* <DEDUP_REMOVED lines=18> */
.L_x_50:
        /* <DEDUP_REMOVED lines=18> */
.L_x_51:
        /* <DEDUP_REMOVED lines=18> */
.L_x_52:
[----:B------:R-:W-:-:S07]  /*22c0*/  VIADD R17, R17, 0x4 ;  /* 0x0000000411117836 */ /* 0x000fce0000000000 */
.L_x_48:
[----:B------:R-:W-:-:S04]  /*22d0*/  LOP3.LUT R24, R23, 0x3, RZ, 0xc0, !PT ;  /* 0x0000000317187812 */ /* 0x000fc800078ec0ff */
[----:B------:R-:W-:-:S13]  /*22e0*/  ISETP.NE.AND P0, PT, R24, RZ, PT ;  /* 0x000000ff1800720c */ /* 0x000fda0003f05270 */
        /* <DEDUP_REMOVED lines=10> */
[----:B------:R-:W-:Y:S01]  /*2390*/  ISETP.NE.AND P0, PT, R24, 0x1, PT ;  /* 0x000000011800780c */ /* 0x000fe20003f05270 */
[----:B-1----:R-:W-:Y:S02]  /*23a0*/  IMAD.U32 R4, RZ, RZ, UR4 ;  /* 0x00000004ff047e24 */ /* 0x002fe4000f8e00ff */
[----:B------:R-:W-:Y:S01]  /*23b0*/  IMAD.U32 R5, RZ, RZ, UR5 ;  /* 0x00000005ff057e24 */ /* 0x000fe2000f8e00ff */
[----:B------:R-:W-:Y:S01]  /*23c0*/  P2R R0, PR, RZ, 0x1 ;  /* 0x00000001ff007803 */ /* 0x000fe20000000000 */
[----:B------:R-:W-:Y:S02]  /*23d0*/  IMAD.MOV.U32 R6, RZ, RZ, R19 ;  /* 0x000000ffff067224 */ /* 0x000fe400078e0013 */
[----:B------:R-:W-:Y:S01]  /*23e0*/  IMAD.MOV.U32 R7, RZ, RZ, R18 ;  /* 0x000000ffff077224 */ /* 0x000fe200078e0012 */
[----:B--23--:R0:W-:Y:S06]  /*23f0*/  STL.64 [R1], R8 ;  /* 0x0000000801007387 */ /* 0x00c1ec0000100a00 */
[----:B------:R-:W-:-:S07]  /*2400*/  LEPC R20, `(.L_x_53) ;  /* 0x000000001014794e */ /* 0x000fce0000000000 */
[----:B0-----:R-:W-:Y:S05]  /*2410*/  CALL.ABS.NOINC R2 ;  /* 0x0000000002007343 */ /* 0x001fea0003c00000 */
.L_x_53:
[----:B------:R-:W-:-:S13]  /*2420*/  ISETP.NE.AND P6, PT, R24, 0x1, PT ;  /* 0x000000011800780c */ /* 0x000fda0003fc5270 */
[----:B------:R-:W-:Y:S05]  /*2430*/  @!P6 BRA `(.L_x_38) ;  /* 0x0000000000a0e947 */ /* 0x000fea0003800000 */
        /* <DEDUP_REMOVED lines=20> */
.L_x_54:
        /* <DEDUP_REMOVED lines=20> */
.L_x_38:
[----:B------:R-:W-:Y:S01]  /*26c0*/  MOV R0, 0x0 ;  /* 0x0000000000007802 */ /* 0x000fe20000000f00 */
[----:B------:R-:W0:Y:S01]  /*26d0*/  LDCU.64 UR4, c[0x4][0x18] ;  /* 0x01000300ff0477ac */ /* 0x000e220008000a00 */
[----:B------:R-:W-:Y:S02]  /*26e0*/  CS2R R6, SRZ ;  /* 0x0000000000067805 */ /* 0x000fe4000001ff00 */
[----:B------:R1:W2:Y:S01]  /*26f0*/  LDC.64 R2, c[0x4][R0] ;  /* 0x0100000000027b82 */ /* 0x0002a20000000a00 */
[----:B0-----:R-:W-:Y:S02]  /*2700*/  IMAD.U32 R4, RZ, RZ, UR4 ;  /* 0x00000004ff047e24 */ /* 0x001fe4000f8e00ff */
[----:B-1----:R-:W-:-:S07]  /*2710*/  IMAD.U32 R5, RZ, RZ, UR5 ;  /* 0x00000005ff057e24 */ /* 0x002fce000f8e00ff */
[----:B------:R-:W-:-:S07]  /*2720*/  LEPC R20, `(.L_x_55) ;  /* 0x000000001014794e */ /* 0x000fce0000000000 */
[----:B--2---:R-:W-:Y:S05]  /*2730*/  CALL.ABS.NOINC R2 ;  /* 0x0000000002007343 */ /* 0x004fea0003c00000 */
.L_x_55:
[----:B------:R-:W-:-:S05]  /*2740*/  VIADD R26, R26, 0x1 ;  /* 0x000000011a1a7836 */ /* 0x000fca0000000000 */
[----:B------:R-:W-:-:S13]  /*2750*/  ISETP.NE.AND P0, PT, R26, R22, PT ;  /* 0x000000161a00720c */ /* 0x000fda0003f05270 */
[----:B------:R-:W-:Y:S05]  /*2760*/  @P0 BRA `(.L_x_56) ;  /* 0xffffffd800940947 */ /* 0x000fea000383ffff */
[----:B------:R-:W-:Y:S05]  /*2770*/  BSYNC.RECONVERGENT B7 ;  /* 0x0000000000077941 */ /* 0x000fea0003800200 */
.L_x_19:
[----:B------:R-:W-:Y:S05]  /*2780*/  BRA `(.L_x_57) ;  /* 0x0000000000e47947 */ /* 0x000fea0003800000 */
.L_x_18:
[C---:B------:R-:W-:Y:S02]  /*2790*/  ISETP.GE.U32.AND P0, PT, R22.reuse, 0x4, PT ;  /* 0x000000041600780c */ /* 0x040fe40003f06070 */
[----:B------:R-:W-:-:S11]  /*27a0*/  LOP3.LUT R16, R22, 0x3, RZ, 0xc0, !PT ;  /* 0x0000000316107812 */ /* 0x000fd600078ec0ff */
[----:B------:R-:W-:Y:S05]  /*27b0*/  @!P0 BRA `(.L_x_58) ;  /* 0x0000000000988947 */ /* 0x000fea0003800000 */
[----:B------:R-:W-:Y:S01]  /*27c0*/  BSSY.RECONVERGENT B6, `(.L_x_58) ;  /* 0x0000025000067945 */ /* 0x000fe20003800200 */
[----:B------:R-:W-:Y:S01]  /*27d0*/  LOP3.LUT R22, R22, 0x7ffffffc, RZ, 0xc0, !PT ;  /* 0x7ffffffc16167812 */ /* 0x000fe200078ec0ff */
[----:B------:R-:W-:-:S07]  /*27e0*/  IMAD.MOV.U32 R17, RZ, RZ, RZ ;  /* 0x000000ffff117224 */ /* 0x000fce00078e00ff */
.L_x_63:
[----:B------:R-:W-:Y:S01]  /*27f0*/  MOV R2, 0x0 ;  /* 0x0000000000027802 */ /* 0x000fe20000000f00 */
[----:B------:R-:W0:Y:S01]  /*2800*/  LDCU.64 UR4, c[0x4][0x18] ;  /* 0x01000300ff0477ac */ /* 0x000e220008000a00 */
[----:B------:R-:W-:Y:S01]  /*2810*/  VIADD R17, R17, 0x4 ;  /* 0x0000000411117836 */ /* 0x000fe20000000000 */
[----:B------:R-:W-:Y:S01]  /*2820*/  CS2R R6, SRZ ;  /* 0x0000000000067805 */ /* 0x000fe2000001ff00 */
[----:B------:R1:W2:Y:S03]  /*2830*/  LDC.64 R8, c[0x4][R2] ;  /* 0x0100000002087b82 */ /* 0x0002a60000000a00 */
[----:B------:R-:W-:-:S04]  /*2840*/  ISETP.NE.AND P0, PT, R17, R22, PT ;  /* 0x000000161100720c */ /* 0x000fc80003f05270 */
[----:B------:R-:W-:Y:S01]  /*2850*/  P2R R18, PR, RZ, 0x1 ;  /* 0x00000001ff127803 */ /* 0x000fe20000000000 */
[----:B0-----:R-:W-:Y:S02]  /*2860*/  IMAD.U32 R4, RZ, RZ, UR4 ;  /* 0x00000004ff047e24 */ /* 0x001fe4000f8e00ff */
[----:B-1----:R-:W-:-:S07]  /*2870*/  IMAD.U32 R5, RZ, RZ, UR5 ;  /* 0x00000005ff057e24 */ /* 0x002fce000f8e00ff */
[----:B------:R-:W-:-:S07]  /*2880*/  LEPC R20, `(.L_x_59) ;  /* 0x000000001014794e */ /* 0x000fce0000000000 */
[----:B--2---:R-:W-:Y:S05]  /*2890*/  CALL.ABS.NOINC R8 ;  /* 0x0000000008007343 */ /* 0x004fea0003c00000 */
.L_x_59:
[----:B------:R0:W1:Y:S01]  /*28a0*/  LDC.64 R8, c[0x4][R2] ;  /* 0x0100000002087b82 */ /* 0x0000620000000a00 */
[----:B------:R-:W2:Y:S01]  /*28b0*/  LDCU.64 UR4, c[0x4][0x18] ;  /* 0x01000300ff0477ac */ /* 0x000ea20008000a00 */
[----:B------:R-:W-:Y:S01]  /*28c0*/  CS2R R6, SRZ ;  /* 0x0000000000067805 */ /* 0x000fe2000001ff00 */
[----:B--2---:R-:W-:Y:S02]  /*28d0*/  IMAD.U32 R4, RZ, RZ, UR4 ;  /* 0x00000004ff047e24 */ /* 0x004fe4000f8e00ff */
[----:B0-----:R-:W-:-:S07]  /*28e0*/  IMAD.U32 R5, RZ, RZ, UR5 ;  /* 0x00000005ff057e24 */ /* 0x001fce000f8e00ff */
[----:B------:R-:W-:-:S07]  /*28f0*/  LEPC R20, `(.L_x_60) ;  /* 0x000000001014794e */ /* 0x000fce0000000000 */
[----:B-1----:R-:W-:Y:S05]  /*2900*/  CALL.ABS.NOINC R8 ;  /* 0x0000000008007343 */ /* 0x002fea0003c00000 */
.L_x_60:
[----:B------:R0:W1:Y:S01]  /*2910*/  LDC.64 R8, c[0x4][R2] ;  /* 0x0100000002087b82 */ /* 0x0000620000000a00 */
[----:B------:R-:W2:Y:S01]  /*2920*/  LDCU.64 UR4, c[0x4][0x18] ;  /* 0x01000300ff0477ac */ /* 0x000ea20008000a00 */
[----:B------:R-:W-:Y:S01]  /*2930*/  CS2R R6, SRZ ;  /* 0x0000000000067805 */ /* 0x000fe2000001ff00 */
[----:B--2---:R-:W-:Y:S02]  /*2940*/  IMAD.U32 R4, RZ, RZ, UR4 ;  /* 0x00000004ff047e24 */ /* 0x004fe4000f8e00ff */
[----:B0-----:R-:W-:-:S07]  /*2950*/  IMAD.U32 R5, RZ, RZ, UR5 ;  /* 0x00000005ff057e24 */ /* 0x001fce000f8e00ff */
[----:B------:R-:W-:-:S07]  /*2960*/  LEPC R20, `(.L_x_61) ;  /* 0x000000001014794e */ /* 0x000fce0000000000 */
[----:B-1----:R-:W-:Y:S05]  /*2970*/  CALL.ABS.NOINC R8 ;  /* 0x0000000008007343 */ /* 0x002fea0003c00000 */
.L_x_61:
[----:B------:R-:W0:Y:S01]  /*2980*/  LDC.64 R2, c[0x4][R2] ;  /* 0x0100000002027b82 */ /* 0x000e220000000a00 */
[----:B------:R-:W1:Y:S01]  /*2990*/  LDCU.64 UR4, c[0x4][0x18] ;  /* 0x01000300ff0477ac */ /* 0x000e620008000a00 */
[----:B------:R-:W-:Y:S01]  /*29a0*/  CS2R R6, SRZ ;  /* 0x0000000000067805 */ /* 0x000fe2000001ff00 */
[----:B-1----:R-:W-:Y:S02]  /*29b0*/  IMAD.U32 R4, RZ, RZ, UR4 ;  /* 0x00000004ff047e24 */ /* 0x002fe4000f8e00ff */
[----:B------:R-:W-:-:S07]  /*29c0*/  IMAD.U32 R5, RZ, RZ, UR5 ;  /* 0x00000005ff057e24 */ /* 0x000fce000f8e00ff */
[----:B------:R-:W-:-:S07]  /*29d0*/  LEPC R20, `(.L_x_62) ;  /* 0x000000001014794e */ /* 0x000fce0000000000 */
[----:B0-----:R-:W-:Y:S05]  /*29e0*/  CALL.ABS.NOINC R2 ;  /* 0x0000000002007343 */ /* 0x001fea0003c00000 */
.L_x_62:
[----:B------:R-:W-:-:S13]  /*29f0*/  ISETP.NE.AND P6, PT, R18, RZ, PT ;  /* 0x000000ff1200720c */ /* 0x000fda0003fc5270 */
[----:B------:R-:W-:Y:S05]  /*2a00*/  @P6 BRA `(.L_x_63) ;  /* 0xfffffffc00786947 */ /* 0x000fea000383ffff */
[----:B------:R-:W-:Y:S05]  /*2a10*/  BSYNC.RECONVERGENT B6 ;  /* 0x0000000000067941 */ /* 0x000fea0003800200 */
.L_x_58:
[----:B------:R-:W-:-:S13]  /*2a20*/  ISETP.NE.AND P0, PT, R16, RZ, PT ;  /* 0x000000ff1000720c */ /* 0x000fda0003f05270 */
[----:B------:R-:W-:Y:S05]  /*2a30*/  @!P0 BRA `(.L_x_57) ;  /* 0x0000000000388947 */ /* 0x000fea0003800000 */
[----:B------:R-:W-:-:S07]  /*2a40*/  IMAD.MOV.U32 R17, RZ, RZ, RZ ;  /* 0x000000ffff117224 */ /* 0x000fce00078e00ff */
.L_x_65:
[----:B------:R-:W0:Y:S01]  /*2a50*/  LDCU.64 UR4, c[0x4][0x18] ;  /* 0x01000300ff0477ac */ /* 0x000e220008000a00 */
[----:B------:R-:W-:Y:S01]  /*2a60*/  VIADD R17, R17, 0x1 ;  /* 0x0000000111117836 */ /* 0x000fe20000000000 */
[----:B------:R-:W-:Y:S02]  /*2a70*/  MOV R0, 0x0 ;  /* 0x0000000000007802 */ /* 0x000fe40000000f00 */
[----:B------:R-:W-:Y:S02]  /*2a80*/  CS2R R6, SRZ ;  /* 0x0000000000067805 */ /* 0x000fe4000001ff00 */
[----:B------:R-:W-:Y:S01]  /*2a90*/  ISETP.NE.AND P0, PT, R17, R16, PT ;  /* 0x000000101100720c */ /* 0x000fe20003f05270 */
[----:B------:R1:W2:Y:S03]  /*2aa0*/  LDC.64 R2, c[0x4][R0] ;  /* 0x0100000000027b82 */ /* 0x0002a60000000a00 */
[----:B-1----:R-:W-:Y:S01]  /*2ab0*/  P2R R0, PR, RZ, 0x1 ;  /* 0x00000001ff007803 */ /* 0x002fe20000000000 */
[----:B0-----:R-:W-:-:S02]  /*2ac0*/  IMAD.U32 R4, RZ, RZ, UR4 ;  /* 0x00000004ff047e24 */ /* 0x001fc4000f8e00ff */
[----:B------:R-:W-:-:S07]  /*2ad0*/  IMAD.U32 R5, RZ, RZ, UR5 ;  /* 0x00000005ff057e24 */ /* 0x000fce000f8e00ff */
[----:B------:R-:W-:-:S07]  /*2ae0*/  LEPC R20, `(.L_x_64) ;  /* 0x000000001014794e */ /* 0x000fce0000000000 */
[----:B--2---:R-:W-:Y:S05]  /*2af0*/  CALL.ABS.NOINC R2 ;  /* 0x0000000002007343 */ /* 0x004fea0003c00000 */
.L_x_64:
[----:B------:R-:W-:-:S13]  /*2b00*/  ISETP.NE.AND P6, PT, R17, R16, PT ;  /* 0x000000101100720c */ /* 0x000fda0003fc5270 */
[----:B------:R-:W-:Y:S05]  /*2b10*/  @P6 BRA `(.L_x_65) ;  /* 0xfffffffc00cc6947 */ /* 0x000fea000383ffff */
.L_x_57:
[----:B------:R-:W-:Y:S05]  /*2b20*/  BSYNC.RECONVERGENT B8 ;  /* 0x0000000000087941 */ /* 0x000fea0003800200 */
.L_x_17:
        /* <DEDUP_REMOVED lines=8> */
.L_x_66:
[----:B------:R-:W-:Y:S05]  /*2bb0*/  EXIT ;  /* 0x000000000000794d */ /* 0x000fea0003800000 */
.L_x_67:
        /* <DEDUP_REMOVED lines=12> */
.L_x_69:


//--------------------- .nv.global.init           --------------------------
	.section	.nv.global.init,"aw",@progbits
.nv.global.init:
	.type		$str$2,@object
	.size		$str$2,($str$1 - $str$2)
$str$2:
        /*0000*/ 	.byte	0x0a, 0x00
	.type		$str$1,@object
	.size		$str$1,($str$3 - $str$1)
$str$1:
        /*0002*/ 	.byte	0x25, 0x6c, 0x66, 0x20, 0x00
	.type		$str$3,@object
	.size		$str$3,($str - $str$3)
$str$3:
        /*0007*/ 	.byte	0x64, 0x6f, 0x65, 0x73, 0x20, 0x6e, 0x6f, 0x74, 0x20, 0x6d, 0x61, 0x74, 0x63, 0x68, 0x21, 0x00
	.type		$str,@object
	.size		$str,(.L_0 - $str)
$str:
        /*0017*/ 	.byte	0x44, 0x69, 0x6d, 0x20, 0x78, 0x20, 0x25, 0x64, 0x2c, 0x20, 0x44, 0x69, 0x6d, 0x20, 0x79, 0x20
        /*0027*/ 	.byte	0x25, 0x64, 0x0a, 0x00
.L_0:


//--------------------- .nv.shared.reserved.0     --------------------------
	.section	.nv.shared.reserved.0,"aw",@nobits
	.weak		__nv_reservedSMEM_offset_0_alias
	.size		__nv_reservedSMEM_offset_0_alias, 0, 64
	.other		__nv_reservedSMEM_offset_0_alias,@"STO_CUDA_RESERVED_SHARED STV_DEFAULT"
__nv_reservedSMEM_offset_0_alias:
	.zero		0
	.zero		64


//--------------------- .nv.constant0._Z9d_multMatP6matrixS0_S0_ --------------------------
	.section	.nv.constant0._Z9d_multMatP6matrixS0_S0_,"a",@progbits
	.sectionflags	@""
	.align	4
.nv.constant0._Z9d_multMatP6matrixS0_S0_:
	.zero		920


//--------------------- .nv.constant0._Z10d_printMatP6matrix --------------------------
	.section	.nv.constant0._Z10d_printMatP6matrix,"a",@progbits
	.sectionflags	@""
	.align	4
.nv.constant0._Z10d_printMatP6matrix:
	.zero		904


//--------------------- SYMBOLS --------------------------

	.type		.nv.reservedSmem.offset0,@object
	.size		.nv.reservedSmem.offset0,0x4
	.type		vprintf,@function
